//
// Generated by NVIDIA NVVM Compiler
//
// Compiler Build ID: CL-36424714
// Cuda compilation tools, release 13.0, V13.0.88
// Based on NVVM 20.0.0
//

.version 9.0
.target sm_100
.address_size 64

	// .globl	_Z20conv2_level1_kernel_iPKfiiS0_iiiiiiiiPf
// _ZZ20conv2_level1_kernel_iPKfiiS0_iiiiiiiiPfE3img has been demoted
// _ZZ20conv2_level1_kernel_iPKfiiS0_iiiiiiiiPfE1k has been demoted
// _ZZ26conv2_float_level2_kernel_iPKfiiS0_iiiiiiiiPfE1k has been demoted

.visible .entry _Z20conv2_level1_kernel_iPKfiiS0_iiiiiiiiPf(
	.param .u32 _Z20conv2_level1_kernel_iPKfiiS0_iiiiiiiiPf_param_0,
	.param .u64 .ptr .align 1 _Z20conv2_level1_kernel_iPKfiiS0_iiiiiiiiPf_param_1,
	.param .u32 _Z20conv2_level1_kernel_iPKfiiS0_iiiiiiiiPf_param_2,
	.param .u32 _Z20conv2_level1_kernel_iPKfiiS0_iiiiiiiiPf_param_3,
	.param .u64 .ptr .align 1 _Z20conv2_level1_kernel_iPKfiiS0_iiiiiiiiPf_param_4,
	.param .u32 _Z20conv2_level1_kernel_iPKfiiS0_iiiiiiiiPf_param_5,
	.param .u32 _Z20conv2_level1_kernel_iPKfiiS0_iiiiiiiiPf_param_6,
	.param .u32 _Z20conv2_level1_kernel_iPKfiiS0_iiiiiiiiPf_param_7,
	.param .u32 _Z20conv2_level1_kernel_iPKfiiS0_iiiiiiiiPf_param_8,
	.param .u32 _Z20conv2_level1_kernel_iPKfiiS0_iiiiiiiiPf_param_9,
	.param .u32 _Z20conv2_level1_kernel_iPKfiiS0_iiiiiiiiPf_param_10,
	.param .u32 _Z20conv2_level1_kernel_iPKfiiS0_iiiiiiiiPf_param_11,
	.param .u32 _Z20conv2_level1_kernel_iPKfiiS0_iiiiiiiiPf_param_12,
	.param .u64 .ptr .align 1 _Z20conv2_level1_kernel_iPKfiiS0_iiiiiiiiPf_param_13
)
{
	.reg .pred 	%p<80>;
	.reg .b32 	%r<102>;
	.reg .b32 	%f<118>;
	.reg .b64 	%rd<13>;
	// demoted variable
	.shared .align 4 .b8 _ZZ20conv2_level1_kernel_iPKfiiS0_iiiiiiiiPfE3img[2048];
	// demoted variable
	.shared .align 4 .b8 _ZZ20conv2_level1_kernel_iPKfiiS0_iiiiiiiiPfE1k[400];
	ld.param.u32 	%r37, [_Z20conv2_level1_kernel_iPKfiiS0_iiiiiiiiPf_param_0];
	ld.param.u64 	%rd1, [_Z20conv2_level1_kernel_iPKfiiS0_iiiiiiiiPf_param_1];
	ld.param.u32 	%r38, [_Z20conv2_level1_kernel_iPKfiiS0_iiiiiiiiPf_param_2];
	ld.param.u32 	%r39, [_Z20conv2_level1_kernel_iPKfiiS0_iiiiiiiiPf_param_3];
	ld.param.u64 	%rd2, [_Z20conv2_level1_kernel_iPKfiiS0_iiiiiiiiPf_param_4];
	ld.param.u32 	%r40, [_Z20conv2_level1_kernel_iPKfiiS0_iiiiiiiiPf_param_5];
	ld.param.u32 	%r41, [_Z20conv2_level1_kernel_iPKfiiS0_iiiiiiiiPf_param_6];
	ld.param.u32 	%r42, [_Z20conv2_level1_kernel_iPKfiiS0_iiiiiiiiPf_param_7];
	ld.param.u32 	%r43, [_Z20conv2_level1_kernel_iPKfiiS0_iiiiiiiiPf_param_8];
	ld.param.u32 	%r44, [_Z20conv2_level1_kernel_iPKfiiS0_iiiiiiiiPf_param_9];
	ld.param.u32 	%r45, [_Z20conv2_level1_kernel_iPKfiiS0_iiiiiiiiPf_param_10];
	ld.param.u32 	%r46, [_Z20conv2_level1_kernel_iPKfiiS0_iiiiiiiiPf_param_12];
	ld.param.u64 	%rd3, [_Z20conv2_level1_kernel_iPKfiiS0_iiiiiiiiPf_param_13];
	mov.u32 	%r1, %tid.x;
	mov.u32 	%r47, %ctaid.x;
	mov.u32 	%r48, %ntid.x;
	mad.lo.s32 	%r2, %r47, %r48, %r1;
	mul.lo.s32 	%r49, %r39, %r38;
	setp.ge.u32 	%p2, %r1, %r49;
	@%p2 bra 	$L__BB0_2;
	cvta.to.global.u64 	%rd4, %rd1;
	mul.wide.u32 	%rd5, %r1, 4;
	add.s64 	%rd6, %rd4, %rd5;
	ld.global.f32 	%f56, [%rd6];
	shl.b32 	%r50, %r1, 2;
	mov.u32 	%r51, _ZZ20conv2_level1_kernel_iPKfiiS0_iiiiiiiiPfE3img;
	add.s32 	%r52, %r51, %r50;
	st.shared.f32 	[%r52], %f56;
$L__BB0_2:
	mul.lo.s32 	%r53, %r41, %r40;
	setp.ge.u32 	%p3, %r1, %r53;
	@%p3 bra 	$L__BB0_4;
	cvta.to.global.u64 	%rd7, %rd2;
	mul.wide.u32 	%rd8, %r1, 4;
	add.s64 	%rd9, %rd7, %rd8;
	ld.global.f32 	%f57, [%rd9];
	shl.b32 	%r54, %r1, 2;
	mov.u32 	%r55, _ZZ20conv2_level1_kernel_iPKfiiS0_iiiiiiiiPfE1k;
	add.s32 	%r56, %r55, %r54;
	st.shared.f32 	[%r56], %f57;
$L__BB0_4:
	bar.sync 	0;
	setp.ge.s32 	%p4, %r2, %r37;
	@%p4 bra 	$L__BB0_50;
	div.s32 	%r57, %r2, %r46;
	mul.lo.s32 	%r58, %r57, %r46;
	sub.s32 	%r59, %r2, %r58;
	mul.lo.s32 	%r60, %r59, %r45;
	sub.s32 	%r3, %r60, %r43;
	mul.lo.s32 	%r61, %r57, %r44;
	sub.s32 	%r4, %r61, %r42;
	mov.f32 	%f116, 0f00000000;
	min.s32 	%r62, %r40, %r41;
	setp.lt.s32 	%p5, %r62, 1;
	@%p5 bra 	$L__BB0_49;
	shl.b32 	%r5, %r41, 2;
	and.b32  	%r6, %r41, 7;
	add.s32 	%r7, %r6, -1;
	and.b32  	%r8, %r41, 3;
	and.b32  	%r9, %r41, 2147483640;
	and.b32  	%r10, %r41, 1;
	mov.f32 	%f116, 0f00000000;
	mov.u32 	%r93, _ZZ20conv2_level1_kernel_iPKfiiS0_iiiiiiiiPfE1k;
	mov.b32 	%r92, 0;
$L__BB0_7:
	setp.lt.u32 	%p6, %r41, 8;
	add.s32 	%r66, %r92, %r4;
	mul.lo.s32 	%r13, %r66, %r39;
	setp.lt.s32 	%p7, %r66, 0;
	setp.ge.s32 	%p8, %r66, %r38;
	or.pred  	%p1, %p7, %p8;
	mov.b32 	%r98, 0;
	mov.u32 	%r97, %r93;
	@%p6 bra 	$L__BB0_26;
	mov.b32 	%r94, 0;
	mov.u32 	%r97, %r93;
$L__BB0_9:
	.pragma "nounroll";
	add.s32 	%r16, %r94, %r3;
	setp.lt.s32 	%p9, %r16, 0;
	setp.ge.s32 	%p10, %r16, %r39;
	or.pred  	%p11, %p9, %p10;
	or.pred  	%p13, %p1, %p11;
	add.s32 	%r68, %r16, %r13;
	shl.b32 	%r69, %r68, 2;
	mov.u32 	%r70, _ZZ20conv2_level1_kernel_iPKfiiS0_iiiiiiiiPfE3img;
	add.s32 	%r17, %r70, %r69;
	mov.f32 	%f95, 0f00000000;
	@%p13 bra 	$L__BB0_11;
	ld.shared.f32 	%f95, [%r17];
$L__BB0_11:
	ld.shared.f32 	%f63, [%r97];
	fma.rn.f32 	%f5, %f95, %f63, %f116;
	add.s32 	%r71, %r16, 1;
	setp.lt.s32 	%p14, %r71, 0;
	setp.ge.s32 	%p15, %r71, %r39;
	or.pred  	%p16, %p14, %p15;
	or.pred  	%p17, %p1, %p16;
	mov.f32 	%f96, 0f00000000;
	@%p17 bra 	$L__BB0_13;
	ld.shared.f32 	%f96, [%r17+4];
$L__BB0_13:
	ld.shared.f32 	%f65, [%r97+4];
	fma.rn.f32 	%f8, %f96, %f65, %f5;
	add.s32 	%r72, %r16, 2;
	setp.lt.s32 	%p18, %r72, 0;
	setp.ge.s32 	%p19, %r72, %r39;
	or.pred  	%p20, %p18, %p19;
	or.pred  	%p21, %p1, %p20;
	mov.f32 	%f97, 0f00000000;
	@%p21 bra 	$L__BB0_15;
	ld.shared.f32 	%f97, [%r17+8];
$L__BB0_15:
	ld.shared.f32 	%f67, [%r97+8];
	fma.rn.f32 	%f11, %f97, %f67, %f8;
	add.s32 	%r73, %r16, 3;
	setp.lt.s32 	%p22, %r73, 0;
	setp.ge.s32 	%p23, %r73, %r39;
	or.pred  	%p24, %p22, %p23;
	or.pred  	%p25, %p1, %p24;
	mov.f32 	%f98, 0f00000000;
	@%p25 bra 	$L__BB0_17;
	ld.shared.f32 	%f98, [%r17+12];
$L__BB0_17:
	ld.shared.f32 	%f69, [%r97+12];
	fma.rn.f32 	%f14, %f98, %f69, %f11;
	add.s32 	%r74, %r16, 4;
	setp.lt.s32 	%p26, %r74, 0;
	setp.ge.s32 	%p27, %r74, %r39;
	or.pred  	%p28, %p26, %p27;
	or.pred  	%p29, %p1, %p28;
	mov.f32 	%f99, 0f00000000;
	@%p29 bra 	$L__BB0_19;
	ld.shared.f32 	%f99, [%r17+16];
$L__BB0_19:
	ld.shared.f32 	%f71, [%r97+16];
	fma.rn.f32 	%f17, %f99, %f71, %f14;
	add.s32 	%r75, %r16, 5;
	setp.lt.s32 	%p30, %r75, 0;
	setp.ge.s32 	%p31, %r75, %r39;
	or.pred  	%p32, %p30, %p31;
	or.pred  	%p33, %p1, %p32;
	mov.f32 	%f100, 0f00000000;
	@%p33 bra 	$L__BB0_21;
	ld.shared.f32 	%f100, [%r17+20];
$L__BB0_21:
	ld.shared.f32 	%f73, [%r97+20];
	fma.rn.f32 	%f20, %f100, %f73, %f17;
	add.s32 	%r76, %r16, 6;
	setp.lt.s32 	%p34, %r76, 0;
	setp.ge.s32 	%p35, %r76, %r39;
	or.pred  	%p36, %p34, %p35;
	or.pred  	%p37, %p1, %p36;
	mov.f32 	%f101, 0f00000000;
	@%p37 bra 	$L__BB0_23;
	ld.shared.f32 	%f101, [%r17+24];
$L__BB0_23:
	ld.shared.f32 	%f75, [%r97+24];
	fma.rn.f32 	%f23, %f101, %f75, %f20;
	add.s32 	%r77, %r16, 7;
	setp.lt.s32 	%p38, %r77, 0;
	setp.ge.s32 	%p39, %r77, %r39;
	or.pred  	%p40, %p38, %p39;
	or.pred  	%p41, %p1, %p40;
	mov.f32 	%f102, 0f00000000;
	@%p41 bra 	$L__BB0_25;
	ld.shared.f32 	%f102, [%r17+28];
$L__BB0_25:
	ld.shared.f32 	%f76, [%r97+28];
	fma.rn.f32 	%f116, %f102, %f76, %f23;
	add.s32 	%r97, %r97, 32;
	add.s32 	%r94, %r94, 8;
	setp.ne.s32 	%p42, %r94, %r9;
	mov.u32 	%r98, %r9;
	@%p42 bra 	$L__BB0_9;
$L__BB0_26:
	setp.eq.s32 	%p43, %r6, 0;
	@%p43 bra 	$L__BB0_48;
	setp.lt.u32 	%p44, %r7, 3;
	@%p44 bra 	$L__BB0_37;
	add.s32 	%r22, %r98, %r3;
	setp.lt.s32 	%p45, %r22, 0;
	setp.ge.s32 	%p46, %r22, %r39;
	or.pred  	%p47, %p45, %p46;
	or.pred  	%p49, %p1, %p47;
	add.s32 	%r78, %r22, %r13;
	shl.b32 	%r79, %r78, 2;
	mov.u32 	%r80, _ZZ20conv2_level1_kernel_iPKfiiS0_iiiiiiiiPfE3img;
	add.s32 	%r23, %r80, %r79;
	mov.f32 	%f105, 0f00000000;
	@%p49 bra 	$L__BB0_30;
	ld.shared.f32 	%f105, [%r23];
$L__BB0_30:
	ld.shared.f32 	%f80, [%r97];
	fma.rn.f32 	%f31, %f105, %f80, %f116;
	add.s32 	%r81, %r22, 1;
	setp.lt.s32 	%p50, %r81, 0;
	setp.ge.s32 	%p51, %r81, %r39;
	or.pred  	%p52, %p50, %p51;
	or.pred  	%p53, %p1, %p52;
	mov.f32 	%f106, 0f00000000;
	@%p53 bra 	$L__BB0_32;
	ld.shared.f32 	%f106, [%r23+4];
$L__BB0_32:
	ld.shared.f32 	%f82, [%r97+4];
	fma.rn.f32 	%f34, %f106, %f82, %f31;
	add.s32 	%r82, %r22, 2;
	setp.lt.s32 	%p54, %r82, 0;
	setp.ge.s32 	%p55, %r82, %r39;
	or.pred  	%p56, %p54, %p55;
	or.pred  	%p57, %p1, %p56;
	mov.f32 	%f107, 0f00000000;
	@%p57 bra 	$L__BB0_34;
	ld.shared.f32 	%f107, [%r23+8];
$L__BB0_34:
	ld.shared.f32 	%f84, [%r97+8];
	fma.rn.f32 	%f37, %f107, %f84, %f34;
	add.s32 	%r83, %r22, 3;
	setp.lt.s32 	%p58, %r83, 0;
	setp.ge.s32 	%p59, %r83, %r39;
	or.pred  	%p60, %p58, %p59;
	or.pred  	%p61, %p1, %p60;
	mov.f32 	%f108, 0f00000000;
	@%p61 bra 	$L__BB0_36;
	ld.shared.f32 	%f108, [%r23+12];
$L__BB0_36:
	ld.shared.f32 	%f85, [%r97+12];
	fma.rn.f32 	%f116, %f108, %f85, %f37;
	add.s32 	%r97, %r97, 16;
	add.s32 	%r98, %r98, 4;
$L__BB0_37:
	setp.eq.s32 	%p62, %r8, 0;
	@%p62 bra 	$L__BB0_48;
	setp.eq.s32 	%p63, %r8, 1;
	@%p63 bra 	$L__BB0_44;
	add.s32 	%r28, %r98, %r3;
	setp.lt.s32 	%p64, %r28, 0;
	setp.ge.s32 	%p65, %r28, %r39;
	or.pred  	%p66, %p64, %p65;
	or.pred  	%p68, %p1, %p66;
	add.s32 	%r84, %r28, %r13;
	shl.b32 	%r85, %r84, 2;
	mov.u32 	%r86, _ZZ20conv2_level1_kernel_iPKfiiS0_iiiiiiiiPfE3img;
	add.s32 	%r29, %r86, %r85;
	mov.f32 	%f111, 0f00000000;
	@%p68 bra 	$L__BB0_41;
	ld.shared.f32 	%f111, [%r29];
$L__BB0_41:
	ld.shared.f32 	%f89, [%r97];
	fma.rn.f32 	%f45, %f111, %f89, %f116;
	add.s32 	%r87, %r28, 1;
	setp.lt.s32 	%p69, %r87, 0;
	setp.ge.s32 	%p70, %r87, %r39;
	or.pred  	%p71, %p69, %p70;
	or.pred  	%p72, %p1, %p71;
	mov.f32 	%f112, 0f00000000;
	@%p72 bra 	$L__BB0_43;
	ld.shared.f32 	%f112, [%r29+4];
$L__BB0_43:
	ld.shared.f32 	%f90, [%r97+4];
	fma.rn.f32 	%f116, %f112, %f90, %f45;
	add.s32 	%r97, %r97, 8;
	add.s32 	%r98, %r98, 2;
$L__BB0_44:
	setp.eq.s32 	%p73, %r10, 0;
	@%p73 bra 	$L__BB0_48;
	add.s32 	%r34, %r98, %r3;
	setp.lt.s32 	%p74, %r34, 0;
	setp.ge.s32 	%p75, %r34, %r39;
	or.pred  	%p76, %p74, %p75;
	or.pred  	%p78, %p1, %p76;
	mov.f32 	%f115, 0f00000000;
	@%p78 bra 	$L__BB0_47;
	add.s32 	%r88, %r34, %r13;
	shl.b32 	%r89, %r88, 2;
	mov.u32 	%r90, _ZZ20conv2_level1_kernel_iPKfiiS0_iiiiiiiiPfE3img;
	add.s32 	%r91, %r90, %r89;
	ld.shared.f32 	%f115, [%r91];
$L__BB0_47:
	ld.shared.f32 	%f92, [%r97];
	fma.rn.f32 	%f116, %f115, %f92, %f116;
$L__BB0_48:
	add.s32 	%r92, %r92, 1;
	setp.ne.s32 	%p79, %r92, %r40;
	add.s32 	%r93, %r93, %r5;
	@%p79 bra 	$L__BB0_7;
$L__BB0_49:
	cvta.to.global.u64 	%rd10, %rd3;
	mul.wide.s32 	%rd11, %r2, 4;
	add.s64 	%rd12, %rd10, %rd11;
	st.global.f32 	[%rd12], %f116;
$L__BB0_50:
	ret;

}
	// .globl	_Z26conv2_float_level2_kernel_iPKfiiS0_iiiiiiiiPf
.visible .entry _Z26conv2_float_level2_kernel_iPKfiiS0_iiiiiiiiPf(
	.param .u32 _Z26conv2_float_level2_kernel_iPKfiiS0_iiiiiiiiPf_param_0,
	.param .u64 .ptr .align 1 _Z26conv2_float_level2_kernel_iPKfiiS0_iiiiiiiiPf_param_1,
	.param .u32 _Z26conv2_float_level2_kernel_iPKfiiS0_iiiiiiiiPf_param_2,
	.param .u32 _Z26conv2_float_level2_kernel_iPKfiiS0_iiiiiiiiPf_param_3,
	.param .u64 .ptr .align 1 _Z26conv2_float_level2_kernel_iPKfiiS0_iiiiiiiiPf_param_4,
	.param .u32 _Z26conv2_float_level2_kernel_iPKfiiS0_iiiiiiiiPf_param_5,
	.param .u32 _Z26conv2_float_level2_kernel_iPKfiiS0_iiiiiiiiPf_param_6,
	.param .u32 _Z26conv2_float_level2_kernel_iPKfiiS0_iiiiiiiiPf_param_7,
	.param .u32 _Z26conv2_float_level2_kernel_iPKfiiS0_iiiiiiiiPf_param_8,
	.param .u32 _Z26conv2_float_level2_kernel_iPKfiiS0_iiiiiiiiPf_param_9,
	.param .u32 _Z26conv2_float_level2_kernel_iPKfiiS0_iiiiiiiiPf_param_10,
	.param .u32 _Z26conv2_float_level2_kernel_iPKfiiS0_iiiiiiiiPf_param_11,
	.param .u32 _Z26conv2_float_level2_kernel_iPKfiiS0_iiiiiiiiPf_param_12,
	.param .u64 .ptr .align 1 _Z26conv2_float_level2_kernel_iPKfiiS0_iiiiiiiiPf_param_13
)
{
	.reg .pred 	%p<18>;
	.reg .b32 	%r<74>;
	.reg .b32 	%f<212>;
	.reg .b64 	%rd<20>;
	// demoted variable
	.shared .align 4 .b8 _ZZ26conv2_float_level2_kernel_iPKfiiS0_iiiiiiiiPfE1k[4096];
	ld.param.u32 	%r43, [_Z26conv2_float_level2_kernel_iPKfiiS0_iiiiiiiiPf_param_0];
	ld.param.u64 	%rd9, [_Z26conv2_float_level2_kernel_iPKfiiS0_iiiiiiiiPf_param_1];
	ld.param.u32 	%r34, [_Z26conv2_float_level2_kernel_iPKfiiS0_iiiiiiiiPf_param_2];
	ld.param.u32 	%r35, [_Z26conv2_float_level2_kernel_iPKfiiS0_iiiiiiiiPf_param_3];
	ld.param.u64 	%rd7, [_Z26conv2_float_level2_kernel_iPKfiiS0_iiiiiiiiPf_param_4];
	ld.param.u32 	%r36, [_Z26conv2_float_level2_kernel_iPKfiiS0_iiiiiiiiPf_param_5];
	ld.param.u32 	%r37, [_Z26conv2_float_level2_kernel_iPKfiiS0_iiiiiiiiPf_param_6];
	ld.param.u32 	%r38, [_Z26conv2_float_level2_kernel_iPKfiiS0_iiiiiiiiPf_param_7];
	ld.param.u32 	%r39, [_Z26conv2_float_level2_kernel_iPKfiiS0_iiiiiiiiPf_param_8];
	ld.param.u32 	%r40, [_Z26conv2_float_level2_kernel_iPKfiiS0_iiiiiiiiPf_param_9];
	ld.param.u32 	%r41, [_Z26conv2_float_level2_kernel_iPKfiiS0_iiiiiiiiPf_param_10];
	ld.param.u32 	%r42, [_Z26conv2_float_level2_kernel_iPKfiiS0_iiiiiiiiPf_param_12];
	ld.param.u64 	%rd8, [_Z26conv2_float_level2_kernel_iPKfiiS0_iiiiiiiiPf_param_13];
	cvta.to.global.u64 	%rd1, %rd9;
	mov.u32 	%r1, %tid.x;
	mov.u32 	%r44, %ctaid.x;
	mov.u32 	%r45, %ntid.x;
	mad.lo.s32 	%r2, %r44, %r45, %r1;
	setp.ge.s32 	%p2, %r2, %r43;
	@%p2 bra 	$L__BB1_83;
	mul.lo.s32 	%r3, %r37, %r36;
	setp.gt.s32 	%p3, %r3, 511;
	@%p3 bra 	$L__BB1_5;
	setp.ge.u32 	%p4, %r1, %r3;
	@%p4 bra 	$L__BB1_4;
	cvta.to.global.u64 	%rd10, %rd7;
	mul.wide.u32 	%rd11, %r1, 4;
	add.s64 	%rd12, %rd10, %rd11;
	ld.global.f32 	%f104, [%rd12];
	shl.b32 	%r46, %r1, 2;
	mov.u32 	%r47, _ZZ26conv2_float_level2_kernel_iPKfiiS0_iiiiiiiiPfE1k;
	add.s32 	%r48, %r47, %r46;
	st.shared.f32 	[%r48], %f104;
$L__BB1_4:
	bar.sync 	0;
$L__BB1_5:
	div.s32 	%r49, %r2, %r42;
	mul.lo.s32 	%r50, %r49, %r42;
	sub.s32 	%r51, %r2, %r50;
	mul.lo.s32 	%r52, %r51, %r41;
	sub.s32 	%r4, %r52, %r39;
	mul.lo.s32 	%r53, %r49, %r40;
	sub.s32 	%r5, %r53, %r38;
	mov.f32 	%f210, 0f00000000;
	min.s32 	%r54, %r36, %r37;
	setp.lt.s32 	%p5, %r54, 1;
	@%p5 bra 	$L__BB1_82;
	shl.b32 	%r6, %r37, 2;
	and.b32  	%r7, %r37, 15;
	and.b32  	%r8, %r37, 7;
	add.s32 	%r9, %r8, -1;
	and.b32  	%r10, %r37, 2147483632;
	and.b32  	%r11, %r37, 3;
	neg.s32 	%r12, %r10;
	add.s64 	%rd2, %rd1, 32;
	mov.u32 	%r65, _ZZ26conv2_float_level2_kernel_iPKfiiS0_iiiiiiiiPfE1k;
	mov.f32 	%f210, 0f00000000;
	mov.b32 	%r64, 0;
	min.s32 	%r59, %r34, %r35;
$L__BB1_7:
	setp.lt.u32 	%p6, %r37, 16;
	add.s32 	%r58, %r64, %r5;
	setp.lt.s32 	%p7, %r58, 0;
	setp.le.s32 	%p8, %r59, %r58;
	or.pred  	%p1, %p8, %p7;
	mad.lo.s32 	%r15, %r58, %r35, %r4;
	mov.b32 	%r70, 0;
	mov.u32 	%r66, %r15;
	mov.u32 	%r67, %r12;
	mov.u32 	%r68, %r65;
	@%p6 bra 	$L__BB1_41;
$L__BB1_8:
	.pragma "nounroll";
	mul.wide.s32 	%rd13, %r66, 4;
	add.s64 	%rd3, %rd2, %rd13;
	mov.f32 	%f174, 0f00000000;
	@%p1 bra 	$L__BB1_10;
	ld.global.f32 	%f174, [%rd3+-32];
$L__BB1_10:
	ld.shared.f32 	%f110, [%r68];
	fma.rn.f32 	%f5, %f174, %f110, %f210;
	mov.f32 	%f175, 0f00000000;
	@%p1 bra 	$L__BB1_12;
	ld.global.f32 	%f175, [%rd3+-28];
$L__BB1_12:
	ld.shared.f32 	%f112, [%r68+4];
	fma.rn.f32 	%f8, %f175, %f112, %f5;
	mov.f32 	%f176, 0f00000000;
	@%p1 bra 	$L__BB1_14;
	ld.global.f32 	%f176, [%rd3+-24];
$L__BB1_14:
	ld.shared.f32 	%f114, [%r68+8];
	fma.rn.f32 	%f11, %f176, %f114, %f8;
	mov.f32 	%f177, 0f00000000;
	@%p1 bra 	$L__BB1_16;
	ld.global.f32 	%f177, [%rd3+-20];
$L__BB1_16:
	ld.shared.f32 	%f116, [%r68+12];
	fma.rn.f32 	%f14, %f177, %f116, %f11;
	mov.f32 	%f178, 0f00000000;
	@%p1 bra 	$L__BB1_18;
	ld.global.f32 	%f178, [%rd3+-16];
$L__BB1_18:
	ld.shared.f32 	%f118, [%r68+16];
	fma.rn.f32 	%f17, %f178, %f118, %f14;
	mov.f32 	%f179, 0f00000000;
	@%p1 bra 	$L__BB1_20;
	ld.global.f32 	%f179, [%rd3+-12];
$L__BB1_20:
	ld.shared.f32 	%f120, [%r68+20];
	fma.rn.f32 	%f20, %f179, %f120, %f17;
	mov.f32 	%f180, 0f00000000;
	@%p1 bra 	$L__BB1_22;
	ld.global.f32 	%f180, [%rd3+-8];
$L__BB1_22:
	ld.shared.f32 	%f122, [%r68+24];
	fma.rn.f32 	%f23, %f180, %f122, %f20;
	mov.f32 	%f181, 0f00000000;
	@%p1 bra 	$L__BB1_24;
	ld.global.f32 	%f181, [%rd3+-4];
$L__BB1_24:
	ld.shared.f32 	%f124, [%r68+28];
	fma.rn.f32 	%f26, %f181, %f124, %f23;
	mov.f32 	%f182, 0f00000000;
	@%p1 bra 	$L__BB1_26;
	ld.global.f32 	%f182, [%rd3];
$L__BB1_26:
	ld.shared.f32 	%f126, [%r68+32];
	fma.rn.f32 	%f29, %f182, %f126, %f26;
	mov.f32 	%f183, 0f00000000;
	@%p1 bra 	$L__BB1_28;
	ld.global.f32 	%f183, [%rd3+4];
$L__BB1_28:
	ld.shared.f32 	%f128, [%r68+36];
	fma.rn.f32 	%f32, %f183, %f128, %f29;
	mov.f32 	%f184, 0f00000000;
	@%p1 bra 	$L__BB1_30;
	ld.global.f32 	%f184, [%rd3+8];
$L__BB1_30:
	ld.shared.f32 	%f130, [%r68+40];
	fma.rn.f32 	%f35, %f184, %f130, %f32;
	mov.f32 	%f185, 0f00000000;
	@%p1 bra 	$L__BB1_32;
	ld.global.f32 	%f185, [%rd3+12];
$L__BB1_32:
	ld.shared.f32 	%f132, [%r68+44];
	fma.rn.f32 	%f38, %f185, %f132, %f35;
	mov.f32 	%f186, 0f00000000;
	@%p1 bra 	$L__BB1_34;
	ld.global.f32 	%f186, [%rd3+16];
$L__BB1_34:
	ld.shared.f32 	%f134, [%r68+48];
	fma.rn.f32 	%f41, %f186, %f134, %f38;
	mov.f32 	%f187, 0f00000000;
	@%p1 bra 	$L__BB1_36;
	ld.global.f32 	%f187, [%rd3+20];
$L__BB1_36:
	ld.shared.f32 	%f136, [%r68+52];
	fma.rn.f32 	%f44, %f187, %f136, %f41;
	mov.f32 	%f188, 0f00000000;
	@%p1 bra 	$L__BB1_38;
	ld.global.f32 	%f188, [%rd3+24];
$L__BB1_38:
	ld.shared.f32 	%f138, [%r68+56];
	fma.rn.f32 	%f47, %f188, %f138, %f44;
	mov.f32 	%f189, 0f00000000;
	@%p1 bra 	$L__BB1_40;
	ld.global.f32 	%f189, [%rd3+28];
$L__BB1_40:
	ld.shared.f32 	%f139, [%r68+60];
	fma.rn.f32 	%f210, %f189, %f139, %f47;
	add.s32 	%r68, %r68, 64;
	add.s32 	%r67, %r67, 16;
	add.s32 	%r66, %r66, 16;
	setp.eq.s32 	%p9, %r67, 0;
	mov.u32 	%r70, %r10;
	@%p9 bra 	$L__BB1_41;
	bra.uni 	$L__BB1_8;
$L__BB1_41:
	setp.eq.s32 	%p10, %r7, 0;
	@%p10 bra 	$L__BB1_81;
	add.s32 	%r60, %r7, -1;
	setp.lt.u32 	%p11, %r60, 7;
	@%p11 bra 	$L__BB1_60;
	add.s32 	%r61, %r15, %r70;
	mul.wide.s32 	%rd14, %r61, 4;
	add.s64 	%rd4, %rd1, %rd14;
	mov.f32 	%f191, 0f00000000;
	@%p1 bra 	$L__BB1_45;
	ld.global.f32 	%f191, [%rd4];
$L__BB1_45:
	ld.shared.f32 	%f143, [%r68];
	fma.rn.f32 	%f55, %f191, %f143, %f210;
	mov.f32 	%f192, 0f00000000;
	@%p1 bra 	$L__BB1_47;
	ld.global.f32 	%f192, [%rd4+4];
$L__BB1_47:
	ld.shared.f32 	%f145, [%r68+4];
	fma.rn.f32 	%f58, %f192, %f145, %f55;
	mov.f32 	%f193, 0f00000000;
	@%p1 bra 	$L__BB1_49;
	ld.global.f32 	%f193, [%rd4+8];
$L__BB1_49:
	ld.shared.f32 	%f147, [%r68+8];
	fma.rn.f32 	%f61, %f193, %f147, %f58;
	mov.f32 	%f194, 0f00000000;
	@%p1 bra 	$L__BB1_51;
	ld.global.f32 	%f194, [%rd4+12];
$L__BB1_51:
	ld.shared.f32 	%f149, [%r68+12];
	fma.rn.f32 	%f64, %f194, %f149, %f61;
	mov.f32 	%f195, 0f00000000;
	@%p1 bra 	$L__BB1_53;
	ld.global.f32 	%f195, [%rd4+16];
$L__BB1_53:
	ld.shared.f32 	%f151, [%r68+16];
	fma.rn.f32 	%f67, %f195, %f151, %f64;
	mov.f32 	%f196, 0f00000000;
	@%p1 bra 	$L__BB1_55;
	ld.global.f32 	%f196, [%rd4+20];
$L__BB1_55:
	ld.shared.f32 	%f153, [%r68+20];
	fma.rn.f32 	%f70, %f196, %f153, %f67;
	mov.f32 	%f197, 0f00000000;
	@%p1 bra 	$L__BB1_57;
	ld.global.f32 	%f197, [%rd4+24];
$L__BB1_57:
	ld.shared.f32 	%f155, [%r68+24];
	fma.rn.f32 	%f73, %f197, %f155, %f70;
	mov.f32 	%f198, 0f00000000;
	@%p1 bra 	$L__BB1_59;
	ld.global.f32 	%f198, [%rd4+28];
$L__BB1_59:
	ld.shared.f32 	%f156, [%r68+28];
	fma.rn.f32 	%f210, %f198, %f156, %f73;
	add.s32 	%r68, %r68, 32;
	add.s32 	%r70, %r70, 8;
$L__BB1_60:
	setp.eq.s32 	%p12, %r8, 0;
	@%p12 bra 	$L__BB1_81;
	setp.lt.u32 	%p13, %r9, 3;
	@%p13 bra 	$L__BB1_71;
	add.s32 	%r62, %r15, %r70;
	mul.wide.s32 	%rd15, %r62, 4;
	add.s64 	%rd5, %rd1, %rd15;
	mov.f32 	%f201, 0f00000000;
	@%p1 bra 	$L__BB1_64;
	ld.global.f32 	%f201, [%rd5];
$L__BB1_64:
	ld.shared.f32 	%f160, [%r68];
	fma.rn.f32 	%f81, %f201, %f160, %f210;
	mov.f32 	%f202, 0f00000000;
	@%p1 bra 	$L__BB1_66;
	ld.global.f32 	%f202, [%rd5+4];
$L__BB1_66:
	ld.shared.f32 	%f162, [%r68+4];
	fma.rn.f32 	%f84, %f202, %f162, %f81;
	mov.f32 	%f203, 0f00000000;
	@%p1 bra 	$L__BB1_68;
	ld.global.f32 	%f203, [%rd5+8];
$L__BB1_68:
	ld.shared.f32 	%f164, [%r68+8];
	fma.rn.f32 	%f87, %f203, %f164, %f84;
	mov.f32 	%f204, 0f00000000;
	@%p1 bra 	$L__BB1_70;
	ld.global.f32 	%f204, [%rd5+12];
$L__BB1_70:
	ld.shared.f32 	%f165, [%r68+12];
	fma.rn.f32 	%f210, %f204, %f165, %f87;
	add.s32 	%r68, %r68, 16;
	add.s32 	%r70, %r70, 4;
$L__BB1_71:
	setp.eq.s32 	%p14, %r11, 0;
	@%p14 bra 	$L__BB1_81;
	add.s32 	%r63, %r15, %r70;
	mul.wide.s32 	%rd16, %r63, 4;
	add.s64 	%rd6, %rd1, %rd16;
	mov.f32 	%f207, 0f00000000;
	@%p1 bra 	$L__BB1_74;
	ld.global.f32 	%f207, [%rd6];
$L__BB1_74:
	setp.eq.s32 	%p15, %r11, 1;
	ld.shared.f32 	%f167, [%r68];
	fma.rn.f32 	%f210, %f207, %f167, %f210;
	@%p15 bra 	$L__BB1_81;
	mov.f32 	%f208, 0f00000000;
	@%p1 bra 	$L__BB1_77;
	ld.global.f32 	%f208, [%rd6+4];
$L__BB1_77:
	setp.eq.s32 	%p16, %r11, 2;
	ld.shared.f32 	%f169, [%r68+4];
	fma.rn.f32 	%f210, %f208, %f169, %f210;
	@%p16 bra 	$L__BB1_81;
	mov.f32 	%f209, 0f00000000;
	@%p1 bra 	$L__BB1_80;
	ld.global.f32 	%f209, [%rd6+8];
$L__BB1_80:
	ld.shared.f32 	%f171, [%r68+8];
	fma.rn.f32 	%f210, %f209, %f171, %f210;
$L__BB1_81:
	add.s32 	%r64, %r64, 1;
	setp.ne.s32 	%p17, %r64, %r36;
	add.s32 	%r65, %r65, %r6;
	@%p17 bra 	$L__BB1_7;
$L__BB1_82:
	cvta.to.global.u64 	%rd17, %rd8;
	mul.wide.s32 	%rd18, %r2, 4;
	add.s64 	%rd19, %rd17, %rd18;
	st.global.f32 	[%rd19], %f210;
$L__BB1_83:
	ret;

}
	// .globl	_Z26conv2_float_level3_kernel_iPKfiiS0_iiiiiiiiPf
.visible .entry _Z26conv2_float_level3_kernel_iPKfiiS0_iiiiiiiiPf(
	.param .u32 _Z26conv2_float_level3_kernel_iPKfiiS0_iiiiiiiiPf_param_0,
	.param .u64 .ptr .align 1 _Z26conv2_float_level3_kernel_iPKfiiS0_iiiiiiiiPf_param_1,
	.param .u32 _Z26conv2_float_level3_kernel_iPKfiiS0_iiiiiiiiPf_param_2,
	.param .u32 _Z26conv2_float_level3_kernel_iPKfiiS0_iiiiiiiiPf_param_3,
	.param .u64 .ptr .align 1 _Z26conv2_float_level3_kernel_iPKfiiS0_iiiiiiiiPf_param_4,
	.param .u32 _Z26conv2_float_level3_kernel_iPKfiiS0_iiiiiiiiPf_param_5,
	.param .u32 _Z26conv2_float_level3_kernel_iPKfiiS0_iiiiiiiiPf_param_6,
	.param .u32 _Z26conv2_float_level3_kernel_iPKfiiS0_iiiiiiiiPf_param_7,
	.param .u32 _Z26conv2_float_level3_kernel_iPKfiiS0_iiiiiiiiPf_param_8,
	.param .u32 _Z26conv2_float_level3_kernel_iPKfiiS0_iiiiiiiiPf_param_9,
	.param .u32 _Z26conv2_float_level3_kernel_iPKfiiS0_iiiiiiiiPf_param_10,
	.param .u32 _Z26conv2_float_level3_kernel_iPKfiiS0_iiiiiiiiPf_param_11,
	.param .u32 _Z26conv2_float_level3_kernel_iPKfiiS0_iiiiiiiiPf_param_12,
	.param .u64 .ptr .align 1 _Z26conv2_float_level3_kernel_iPKfiiS0_iiiiiiiiPf_param_13
)
{
	.reg .pred 	%p<78>;
	.reg .b32 	%r<64>;
	.reg .b32 	%f<113>;
	.reg .b64 	%rd<44>;

	ld.param.u32 	%r28, [_Z26conv2_float_level3_kernel_iPKfiiS0_iiiiiiiiPf_param_0];
	ld.param.u64 	%rd14, [_Z26conv2_float_level3_kernel_iPKfiiS0_iiiiiiiiPf_param_1];
	ld.param.u32 	%r19, [_Z26conv2_float_level3_kernel_iPKfiiS0_iiiiiiiiPf_param_2];
	ld.param.u32 	%r20, [_Z26conv2_float_level3_kernel_iPKfiiS0_iiiiiiiiPf_param_3];
	ld.param.u64 	%rd12, [_Z26conv2_float_level3_kernel_iPKfiiS0_iiiiiiiiPf_param_4];
	ld.param.u32 	%r21, [_Z26conv2_float_level3_kernel_iPKfiiS0_iiiiiiiiPf_param_5];
	ld.param.u32 	%r22, [_Z26conv2_float_level3_kernel_iPKfiiS0_iiiiiiiiPf_param_6];
	ld.param.u32 	%r23, [_Z26conv2_float_level3_kernel_iPKfiiS0_iiiiiiiiPf_param_7];
	ld.param.u32 	%r24, [_Z26conv2_float_level3_kernel_iPKfiiS0_iiiiiiiiPf_param_8];
	ld.param.u32 	%r25, [_Z26conv2_float_level3_kernel_iPKfiiS0_iiiiiiiiPf_param_9];
	ld.param.u32 	%r26, [_Z26conv2_float_level3_kernel_iPKfiiS0_iiiiiiiiPf_param_10];
	ld.param.u32 	%r27, [_Z26conv2_float_level3_kernel_iPKfiiS0_iiiiiiiiPf_param_12];
	ld.param.u64 	%rd13, [_Z26conv2_float_level3_kernel_iPKfiiS0_iiiiiiiiPf_param_13];
	cvta.to.global.u64 	%rd1, %rd14;
	mov.u32 	%r29, %tid.x;
	mov.u32 	%r30, %ctaid.x;
	mov.u32 	%r31, %ntid.x;
	mad.lo.s32 	%r1, %r30, %r31, %r29;
	setp.ge.s32 	%p2, %r1, %r28;
	@%p2 bra 	$L__BB2_44;
	cvta.to.global.u64 	%rd15, %rd12;
	div.s32 	%r32, %r1, %r21;
	mul.lo.s32 	%r33, %r32, %r21;
	sub.s32 	%r34, %r1, %r33;
	div.s32 	%r35, %r32, %r27;
	mul.lo.s32 	%r36, %r35, %r27;
	sub.s32 	%r37, %r32, %r36;
	mul.lo.s32 	%r38, %r37, %r26;
	sub.s32 	%r2, %r38, %r24;
	mul.lo.s32 	%r39, %r35, %r25;
	sub.s32 	%r40, %r39, %r23;
	add.s32 	%r3, %r40, %r34;
	mul.lo.s32 	%r4, %r3, %r20;
	mul.lo.s32 	%r41, %r34, %r22;
	mul.wide.s32 	%rd16, %r41, 4;
	add.s64 	%rd41, %rd15, %rd16;
	setp.lt.s32 	%p3, %r22, 1;
	mov.f32 	%f112, 0f00000000;
	@%p3 bra 	$L__BB2_43;
	setp.lt.s32 	%p4, %r3, 0;
	setp.ge.s32 	%p5, %r3, %r19;
	or.pred  	%p1, %p4, %p5;
	and.b32  	%r5, %r22, 7;
	setp.lt.u32 	%p6, %r22, 8;
	mov.f32 	%f112, 0f00000000;
	mov.b32 	%r62, 0;
	@%p6 bra 	$L__BB2_21;
	and.b32  	%r62, %r22, 2147483640;
	mov.f32 	%f112, 0f00000000;
	mov.b32 	%r60, 0;
$L__BB2_4:
	.pragma "nounroll";
	add.s32 	%r8, %r60, %r2;
	setp.lt.s32 	%p7, %r8, 0;
	setp.ge.s32 	%p8, %r8, %r20;
	or.pred  	%p9, %p7, %p8;
	or.pred  	%p11, %p1, %p9;
	add.s32 	%r44, %r8, %r4;
	mul.wide.s32 	%rd17, %r44, 4;
	add.s64 	%rd4, %rd1, %rd17;
	mov.f32 	%f91, 0f00000000;
	@%p11 bra 	$L__BB2_6;
	ld.global.f32 	%f91, [%rd4];
$L__BB2_6:
	ld.global.f32 	%f60, [%rd41];
	fma.rn.f32 	%f4, %f91, %f60, %f112;
	add.s32 	%r45, %r8, 1;
	setp.lt.s32 	%p12, %r45, 0;
	setp.ge.s32 	%p13, %r45, %r20;
	or.pred  	%p14, %p12, %p13;
	or.pred  	%p15, %p1, %p14;
	mov.f32 	%f92, 0f00000000;
	@%p15 bra 	$L__BB2_8;
	ld.global.f32 	%f92, [%rd4+4];
$L__BB2_8:
	ld.global.f32 	%f62, [%rd41+4];
	fma.rn.f32 	%f7, %f92, %f62, %f4;
	add.s32 	%r46, %r8, 2;
	setp.lt.s32 	%p16, %r46, 0;
	setp.ge.s32 	%p17, %r46, %r20;
	or.pred  	%p18, %p16, %p17;
	or.pred  	%p19, %p1, %p18;
	mov.f32 	%f93, 0f00000000;
	@%p19 bra 	$L__BB2_10;
	ld.global.f32 	%f93, [%rd4+8];
$L__BB2_10:
	ld.global.f32 	%f64, [%rd41+8];
	fma.rn.f32 	%f10, %f93, %f64, %f7;
	add.s32 	%r47, %r8, 3;
	setp.lt.s32 	%p20, %r47, 0;
	setp.ge.s32 	%p21, %r47, %r20;
	or.pred  	%p22, %p20, %p21;
	or.pred  	%p23, %p1, %p22;
	mov.f32 	%f94, 0f00000000;
	@%p23 bra 	$L__BB2_12;
	ld.global.f32 	%f94, [%rd4+12];
$L__BB2_12:
	ld.global.f32 	%f66, [%rd41+12];
	fma.rn.f32 	%f13, %f94, %f66, %f10;
	add.s32 	%r48, %r8, 4;
	setp.lt.s32 	%p24, %r48, 0;
	setp.ge.s32 	%p25, %r48, %r20;
	or.pred  	%p26, %p24, %p25;
	or.pred  	%p27, %p1, %p26;
	mov.f32 	%f95, 0f00000000;
	@%p27 bra 	$L__BB2_14;
	ld.global.f32 	%f95, [%rd4+16];
$L__BB2_14:
	ld.global.f32 	%f68, [%rd41+16];
	fma.rn.f32 	%f16, %f95, %f68, %f13;
	add.s32 	%r49, %r8, 5;
	setp.lt.s32 	%p28, %r49, 0;
	setp.ge.s32 	%p29, %r49, %r20;
	or.pred  	%p30, %p28, %p29;
	or.pred  	%p31, %p1, %p30;
	mov.f32 	%f96, 0f00000000;
	@%p31 bra 	$L__BB2_16;
	ld.global.f32 	%f96, [%rd4+20];
$L__BB2_16:
	ld.global.f32 	%f70, [%rd41+20];
	fma.rn.f32 	%f19, %f96, %f70, %f16;
	add.s32 	%r50, %r8, 6;
	setp.lt.s32 	%p32, %r50, 0;
	setp.ge.s32 	%p33, %r50, %r20;
	or.pred  	%p34, %p32, %p33;
	or.pred  	%p35, %p1, %p34;
	mov.f32 	%f97, 0f00000000;
	@%p35 bra 	$L__BB2_18;
	ld.global.f32 	%f97, [%rd4+24];
$L__BB2_18:
	ld.global.f32 	%f72, [%rd41+24];
	fma.rn.f32 	%f22, %f97, %f72, %f19;
	add.s32 	%r51, %r8, 7;
	setp.lt.s32 	%p36, %r51, 0;
	setp.ge.s32 	%p37, %r51, %r20;
	or.pred  	%p38, %p36, %p37;
	or.pred  	%p39, %p1, %p38;
	mov.f32 	%f98, 0f00000000;
	@%p39 bra 	$L__BB2_20;
	ld.global.f32 	%f98, [%rd4+28];
$L__BB2_20:
	ld.global.f32 	%f73, [%rd41+28];
	fma.rn.f32 	%f112, %f98, %f73, %f22;
	add.s64 	%rd41, %rd41, 32;
	add.s32 	%r60, %r60, 8;
	setp.ne.s32 	%p40, %r60, %r62;
	@%p40 bra 	$L__BB2_4;
$L__BB2_21:
	setp.eq.s32 	%p41, %r5, 0;
	@%p41 bra 	$L__BB2_43;
	and.b32  	%r11, %r22, 3;
	setp.lt.u32 	%p42, %r5, 4;
	@%p42 bra 	$L__BB2_32;
	add.s32 	%r12, %r62, %r2;
	setp.lt.s32 	%p43, %r12, 0;
	setp.ge.s32 	%p44, %r12, %r20;
	or.pred  	%p45, %p43, %p44;
	or.pred  	%p47, %p1, %p45;
	mov.f32 	%f101, 0f00000000;
	@%p47 bra 	$L__BB2_25;
	add.s32 	%r52, %r12, %r4;
	mul.wide.s32 	%rd18, %r52, 4;
	add.s64 	%rd19, %rd1, %rd18;
	ld.global.f32 	%f101, [%rd19];
$L__BB2_25:
	ld.global.f32 	%f77, [%rd41];
	fma.rn.f32 	%f30, %f101, %f77, %f112;
	add.s32 	%r53, %r12, 1;
	setp.lt.s32 	%p48, %r53, 0;
	setp.ge.s32 	%p49, %r53, %r20;
	or.pred  	%p50, %p48, %p49;
	or.pred  	%p51, %p1, %p50;
	cvt.s64.s32 	%rd20, %r2;
	cvt.u64.u32 	%rd21, %r62;
	cvt.s64.s32 	%rd22, %r4;
	add.s64 	%rd23, %rd21, %rd20;
	add.s64 	%rd24, %rd23, %rd22;
	shl.b64 	%rd25, %rd24, 2;
	add.s64 	%rd7, %rd1, %rd25;
	mov.f32 	%f102, 0f00000000;
	@%p51 bra 	$L__BB2_27;
	ld.global.f32 	%f102, [%rd7+4];
$L__BB2_27:
	ld.global.f32 	%f79, [%rd41+4];
	fma.rn.f32 	%f33, %f102, %f79, %f30;
	add.s32 	%r54, %r12, 2;
	setp.lt.s32 	%p52, %r54, 0;
	setp.ge.s32 	%p53, %r54, %r20;
	or.pred  	%p54, %p52, %p53;
	or.pred  	%p55, %p1, %p54;
	mov.f32 	%f103, 0f00000000;
	@%p55 bra 	$L__BB2_29;
	ld.global.f32 	%f103, [%rd7+8];
$L__BB2_29:
	ld.global.f32 	%f81, [%rd41+8];
	fma.rn.f32 	%f36, %f103, %f81, %f33;
	add.s32 	%r55, %r12, 3;
	setp.lt.s32 	%p56, %r55, 0;
	setp.ge.s32 	%p57, %r55, %r20;
	or.pred  	%p58, %p56, %p57;
	or.pred  	%p59, %p1, %p58;
	mov.f32 	%f104, 0f00000000;
	@%p59 bra 	$L__BB2_31;
	ld.global.f32 	%f104, [%rd7+12];
$L__BB2_31:
	ld.global.f32 	%f82, [%rd41+12];
	fma.rn.f32 	%f112, %f104, %f82, %f36;
	add.s64 	%rd41, %rd41, 16;
	add.s32 	%r62, %r62, 4;
$L__BB2_32:
	setp.eq.s32 	%p60, %r11, 0;
	@%p60 bra 	$L__BB2_43;
	setp.eq.s32 	%p61, %r11, 1;
	@%p61 bra 	$L__BB2_39;
	add.s32 	%r15, %r62, %r2;
	setp.lt.s32 	%p62, %r15, 0;
	setp.ge.s32 	%p63, %r15, %r20;
	or.pred  	%p64, %p62, %p63;
	or.pred  	%p66, %p1, %p64;
	mov.f32 	%f107, 0f00000000;
	@%p66 bra 	$L__BB2_36;
	add.s32 	%r56, %r15, %r4;
	mul.wide.s32 	%rd26, %r56, 4;
	add.s64 	%rd27, %rd1, %rd26;
	ld.global.f32 	%f107, [%rd27];
$L__BB2_36:
	ld.global.f32 	%f86, [%rd41];
	fma.rn.f32 	%f44, %f107, %f86, %f112;
	add.s32 	%r57, %r15, 1;
	setp.lt.s32 	%p67, %r57, 0;
	setp.ge.s32 	%p68, %r57, %r20;
	or.pred  	%p69, %p67, %p68;
	or.pred  	%p70, %p1, %p69;
	mov.f32 	%f108, 0f00000000;
	@%p70 bra 	$L__BB2_38;
	cvt.s64.s32 	%rd28, %r4;
	cvt.s64.s32 	%rd29, %r2;
	cvt.s64.s32 	%rd30, %r62;
	add.s64 	%rd31, %rd30, %rd29;
	add.s64 	%rd32, %rd31, %rd28;
	shl.b64 	%rd33, %rd32, 2;
	add.s64 	%rd34, %rd1, %rd33;
	ld.global.f32 	%f108, [%rd34+4];
$L__BB2_38:
	ld.global.f32 	%f87, [%rd41+4];
	fma.rn.f32 	%f112, %f108, %f87, %f44;
	add.s64 	%rd41, %rd41, 8;
	add.s32 	%r62, %r62, 2;
$L__BB2_39:
	and.b32  	%r58, %r22, 1;
	setp.eq.b32 	%p71, %r58, 1;
	not.pred 	%p72, %p71;
	@%p72 bra 	$L__BB2_43;
	add.s32 	%r18, %r62, %r2;
	setp.lt.s32 	%p73, %r18, 0;
	setp.ge.s32 	%p74, %r18, %r20;
	or.pred  	%p75, %p73, %p74;
	or.pred  	%p77, %p1, %p75;
	mov.f32 	%f111, 0f00000000;
	@%p77 bra 	$L__BB2_42;
	add.s32 	%r59, %r18, %r4;
	mul.wide.s32 	%rd35, %r59, 4;
	add.s64 	%rd36, %rd1, %rd35;
	ld.global.f32 	%f111, [%rd36];
$L__BB2_42:
	ld.global.f32 	%f89, [%rd41];
	fma.rn.f32 	%f112, %f111, %f89, %f112;
$L__BB2_43:
	cvta.to.global.u64 	%rd37, %rd13;
	mul.wide.s32 	%rd38, %r1, 4;
	add.s64 	%rd39, %rd37, %rd38;
	st.global.f32 	[%rd39], %f112;
$L__BB2_44:
	ret;

}
	// .globl	_Z23conv2_float_sum_kernel_iPKfiiPf
.visible .entry _Z23conv2_float_sum_kernel_iPKfiiPf(
	.param .u32 _Z23conv2_float_sum_kernel_iPKfiiPf_param_0,
	.param .u64 .ptr .align 1 _Z23conv2_float_sum_kernel_iPKfiiPf_param_1,
	.param .u32 _Z23conv2_float_sum_kernel_iPKfiiPf_param_2,
	.param .u32 _Z23conv2_float_sum_kernel_iPKfiiPf_param_3,
	.param .u64 .ptr .align 1 _Z23conv2_float_sum_kernel_iPKfiiPf_param_4
)
{
	.reg .pred 	%p<11>;
	.reg .b32 	%r<38>;
	.reg .b32 	%f<83>;
	.reg .b64 	%rd<16>;

	ld.param.u32 	%r24, [_Z23conv2_float_sum_kernel_iPKfiiPf_param_0];
	ld.param.u64 	%rd4, [_Z23conv2_float_sum_kernel_iPKfiiPf_param_1];
	ld.param.u32 	%r23, [_Z23conv2_float_sum_kernel_iPKfiiPf_param_3];
	ld.param.u64 	%rd3, [_Z23conv2_float_sum_kernel_iPKfiiPf_param_4];
	cvta.to.global.u64 	%rd1, %rd4;
	mov.u32 	%r25, %tid.x;
	mov.u32 	%r26, %ctaid.x;
	mov.u32 	%r27, %ntid.x;
	mad.lo.s32 	%r1, %r26, %r27, %r25;
	setp.ge.s32 	%p1, %r1, %r24;
	@%p1 bra 	$L__BB3_15;
	mul.lo.s32 	%r2, %r23, %r1;
	setp.lt.s32 	%p2, %r23, 1;
	mov.f32 	%f82, 0f00000000;
	@%p2 bra 	$L__BB3_14;
	and.b32  	%r3, %r23, 15;
	setp.lt.u32 	%p3, %r23, 16;
	mov.f32 	%f82, 0f00000000;
	mov.b32 	%r34, 0;
	@%p3 bra 	$L__BB3_5;
	and.b32  	%r34, %r23, 2147483632;
	neg.s32 	%r32, %r34;
	add.s64 	%rd2, %rd1, 32;
	mov.f32 	%f82, 0f00000000;
	mov.u32 	%r31, %r2;
$L__BB3_4:
	.pragma "nounroll";
	mul.wide.s32 	%rd5, %r31, 4;
	add.s64 	%rd6, %rd2, %rd5;
	ld.global.f32 	%f18, [%rd6+-32];
	add.f32 	%f19, %f82, %f18;
	ld.global.f32 	%f20, [%rd6+-28];
	add.f32 	%f21, %f19, %f20;
	ld.global.f32 	%f22, [%rd6+-24];
	add.f32 	%f23, %f21, %f22;
	ld.global.f32 	%f24, [%rd6+-20];
	add.f32 	%f25, %f23, %f24;
	ld.global.f32 	%f26, [%rd6+-16];
	add.f32 	%f27, %f25, %f26;
	ld.global.f32 	%f28, [%rd6+-12];
	add.f32 	%f29, %f27, %f28;
	ld.global.f32 	%f30, [%rd6+-8];
	add.f32 	%f31, %f29, %f30;
	ld.global.f32 	%f32, [%rd6+-4];
	add.f32 	%f33, %f31, %f32;
	ld.global.f32 	%f34, [%rd6];
	add.f32 	%f35, %f33, %f34;
	ld.global.f32 	%f36, [%rd6+4];
	add.f32 	%f37, %f35, %f36;
	ld.global.f32 	%f38, [%rd6+8];
	add.f32 	%f39, %f37, %f38;
	ld.global.f32 	%f40, [%rd6+12];
	add.f32 	%f41, %f39, %f40;
	ld.global.f32 	%f42, [%rd6+16];
	add.f32 	%f43, %f41, %f42;
	ld.global.f32 	%f44, [%rd6+20];
	add.f32 	%f45, %f43, %f44;
	ld.global.f32 	%f46, [%rd6+24];
	add.f32 	%f47, %f45, %f46;
	ld.global.f32 	%f48, [%rd6+28];
	add.f32 	%f82, %f47, %f48;
	add.s32 	%r32, %r32, 16;
	add.s32 	%r31, %r31, 16;
	setp.ne.s32 	%p4, %r32, 0;
	@%p4 bra 	$L__BB3_4;
$L__BB3_5:
	setp.eq.s32 	%p5, %r3, 0;
	@%p5 bra 	$L__BB3_14;
	and.b32  	%r11, %r23, 7;
	setp.lt.u32 	%p6, %r3, 8;
	@%p6 bra 	$L__BB3_8;
	add.s32 	%r29, %r34, %r2;
	mul.wide.s32 	%rd7, %r29, 4;
	add.s64 	%rd8, %rd1, %rd7;
	ld.global.f32 	%f50, [%rd8];
	add.f32 	%f51, %f82, %f50;
	ld.global.f32 	%f52, [%rd8+4];
	add.f32 	%f53, %f51, %f52;
	ld.global.f32 	%f54, [%rd8+8];
	add.f32 	%f55, %f53, %f54;
	ld.global.f32 	%f56, [%rd8+12];
	add.f32 	%f57, %f55, %f56;
	ld.global.f32 	%f58, [%rd8+16];
	add.f32 	%f59, %f57, %f58;
	ld.global.f32 	%f60, [%rd8+20];
	add.f32 	%f61, %f59, %f60;
	ld.global.f32 	%f62, [%rd8+24];
	add.f32 	%f63, %f61, %f62;
	ld.global.f32 	%f64, [%rd8+28];
	add.f32 	%f82, %f63, %f64;
	add.s32 	%r34, %r34, 8;
$L__BB3_8:
	setp.eq.s32 	%p7, %r11, 0;
	@%p7 bra 	$L__BB3_14;
	and.b32  	%r14, %r23, 3;
	setp.lt.u32 	%p8, %r11, 4;
	@%p8 bra 	$L__BB3_11;
	add.s32 	%r30, %r34, %r2;
	mul.wide.s32 	%rd9, %r30, 4;
	add.s64 	%rd10, %rd1, %rd9;
	ld.global.f32 	%f66, [%rd10];
	add.f32 	%f67, %f82, %f66;
	ld.global.f32 	%f68, [%rd10+4];
	add.f32 	%f69, %f67, %f68;
	ld.global.f32 	%f70, [%rd10+8];
	add.f32 	%f71, %f69, %f70;
	ld.global.f32 	%f72, [%rd10+12];
	add.f32 	%f82, %f71, %f72;
	add.s32 	%r34, %r34, 4;
$L__BB3_11:
	setp.eq.s32 	%p9, %r14, 0;
	@%p9 bra 	$L__BB3_14;
	add.s32 	%r37, %r34, %r2;
	neg.s32 	%r36, %r14;
$L__BB3_13:
	.pragma "nounroll";
	mul.wide.s32 	%rd11, %r37, 4;
	add.s64 	%rd12, %rd1, %rd11;
	ld.global.f32 	%f73, [%rd12];
	add.f32 	%f82, %f82, %f73;
	add.s32 	%r37, %r37, 1;
	add.s32 	%r36, %r36, 1;
	setp.ne.s32 	%p10, %r36, 0;
	@%p10 bra 	$L__BB3_13;
$L__BB3_14:
	cvta.to.global.u64 	%rd13, %rd3;
	mul.wide.s32 	%rd14, %r1, 4;
	add.s64 	%rd15, %rd13, %rd14;
	st.global.f32 	[%rd15], %f82;
$L__BB3_15:
	ret;

}


// ===== COMPILED SASS (sm_100) =====

	.target	sm_100

	.elftype	@"ET_EXEC"


//--------------------- .note.nv.tkinfo           --------------------------
	.section	.note.nv.tkinfo,"",@"SHT_NOTE"
	.sectionflags	@"SHF_NOTE_NV_TKINFO"
	.tkinfo
        /*0018*/ 	.word	0x00000002
        /*0030*/ 	.string	""
        /*0030*/ 	.string	"ptxas"
        /*0030*/ 	.string	"Cuda compilation tools, release 13.0, V13.0.88"
        /*0030*/ 	.string	"Build cuda_13.0.r13.0/compiler.36424714_0"
        /*0030*/ 	.string	"-arch sm_100 -m 64 "



//--------------------- .note.nv.cuinfo           --------------------------
	.section	.note.nv.cuinfo,"",@"SHT_NOTE"
	.sectionflags	@"SHF_NOTE_NV_CUINFO"
        /*0018*/ 	.short	0x0002
        /*001a*/ 	.short	0x0064
        /*001c*/ 	.short	0x0082
	.zero		2


//--------------------- .nv.info                  --------------------------
	.section	.nv.info,"",@"SHT_CUDA_INFO"
	.align	4


	//----- nvinfo : EIATTR_REGCOUNT
	.align		4
        /*0000*/ 	.byte	0x04, 0x2f
        /*0002*/ 	.short	(.L_1 - .L_0)
	.align		4
.L_0:
        /*0004*/ 	.word	index@(_Z20conv2_level1_kernel_iPKfiiS0_iiiiiiiiPf)
        /*0008*/ 	.word	0x0000001a


	//----- nvinfo : EIATTR_FRAME_SIZE
	.align		4
.L_1:
        /*000c*/ 	.byte	0x04, 0x11
        /*000e*/ 	.short	(.L_3 - .L_2)
	.align		4
.L_2:
        /*0010*/ 	.word	index@(_Z20conv2_level1_kernel_iPKfiiS0_iiiiiiiiPf)
        /*0014*/ 	.word	0x00000000


	//----- nvinfo : EIATTR_REGCOUNT
	.align		4
.L_3:
        /*0018*/ 	.byte	0x04, 0x2f
        /*001a*/ 	.short	(.L_5 - .L_4)
	.align		4
.L_4:
        /*001c*/ 	.word	index@(_Z26conv2_float_level2_kernel_iPKfiiS0_iiiiiiiiPf)
        /*0020*/ 	.word	0x00000020


	//----- nvinfo : EIATTR_FRAME_SIZE
	.align		4
.L_5:
        /*0024*/ 	.byte	0x04, 0x11
        /*0026*/ 	.short	(.L_7 - .L_6)
	.align		4
.L_6:
        /*0028*/ 	.word	index@(_Z26conv2_float_level2_kernel_iPKfiiS0_iiiiiiiiPf)
        /*002c*/ 	.word	0x00000000


	//----- nvinfo : EIATTR_REGCOUNT
	.align		4
.L_7:
        /*0030*/ 	.byte	0x04, 0x2f
        /*0032*/ 	.short	(.L_9 - .L_8)
	.align		4
.L_8:
        /*0034*/ 	.word	index@(_Z26conv2_float_level3_kernel_iPKfiiS0_iiiiiiiiPf)
        /*0038*/ 	.word	0x0000001f


	//----- nvinfo : EIATTR_FRAME_SIZE
	.align		4
.L_9:
        /*003c*/ 	.byte	0x04, 0x11
        /*003e*/ 	.short	(.L_11 - .L_10)
	.align		4
.L_10:
        /*0040*/ 	.word	index@(_Z26conv2_float_level3_kernel_iPKfiiS0_iiiiiiiiPf)
        /*0044*/ 	.word	0x00000000


	//----- nvinfo : EIATTR_REGCOUNT
	.align		4
.L_11:
        /*0048*/ 	.byte	0x04, 0x2f
        /*004a*/ 	.short	(.L_13 - .L_12)
	.align		4
.L_12:
        /*004c*/ 	.word	index@(_Z23conv2_float_sum_kernel_iPKfiiPf)
        /*0050*/ 	.word	0x0000001f


	//----- nvinfo : EIATTR_FRAME_SIZE
	.align		4
.L_13:
        /*0054*/ 	.byte	0x04, 0x11
        /*0056*/ 	.short	(.L_15 - .L_14)
	.align		4
.L_14:
        /*0058*/ 	.word	index@(_Z23conv2_float_sum_kernel_iPKfiiPf)
        /*005c*/ 	.word	0x00000000


	//----- nvinfo : EIATTR_MIN_STACK_SIZE
	.align		4
.L_15:
        /*0060*/ 	.byte	0x04, 0x12
        /*0062*/ 	.short	(.L_17 - .L_16)
	.align		4
.L_16:
        /*0064*/ 	.word	index@(_Z23conv2_float_sum_kernel_iPKfiiPf)
        /*0068*/ 	.word	0x00000000


	//----- nvinfo : EIATTR_MIN_STACK_SIZE
	.align		4
.L_17:
        /*006c*/ 	.byte	0x04, 0x12
        /*006e*/ 	.short	(.L_19 - .L_18)
	.align		4
.L_18:
        /*0070*/ 	.word	index@(_Z26conv2_float_level3_kernel_iPKfiiS0_iiiiiiiiPf)
        /*0074*/ 	.word	0x00000000


	//----- nvinfo : EIATTR_MIN_STACK_SIZE
	.align		4
.L_19:
        /*0078*/ 	.byte	0x04, 0x12
        /*007a*/ 	.short	(.L_21 - .L_20)
	.align		4
.L_20:
        /*007c*/ 	.word	index@(_Z26conv2_float_level2_kernel_iPKfiiS0_iiiiiiiiPf)
        /*0080*/ 	.word	0x00000000


	//----- nvinfo : EIATTR_MIN_STACK_SIZE
	.align		4
.L_21:
        /*0084*/ 	.byte	0x04, 0x12
        /*0086*/ 	.short	(.L_23 - .L_22)
	.align		4
.L_22:
        /*0088*/ 	.word	index@(_Z20conv2_level1_kernel_iPKfiiS0_iiiiiiiiPf)
        /*008c*/ 	.word	0x00000000
.L_23:


//--------------------- .nv.compat                --------------------------
	.section	.nv.compat,"",@"SHT_CUDA_COMPAT_INFO"
	.align	4
        /*0000*/ 	.byte	0x02, 0x09, 0x00, 0x00, 0x02, 0x02, 0x01, 0x00, 0x02, 0x05, 0x05, 0x00, 0x03, 0x07, 0x01, 0x01
        /*0010*/ 	.byte	0x02, 0x03, 0x00, 0x00, 0x02, 0x06, 0x01, 0x00, 0x04, 0x0b, 0x08, 0x00, 0x09, 0x00, 0x00, 0x00
        /*0020*/ 	.byte	0x00, 0x00, 0x00, 0x00


//--------------------- .nv.info._Z23conv2_float_sum_kernel_iPKfiiPf --------------------------
	.section	.nv.info._Z23conv2_float_sum_kernel_iPKfiiPf,"",@"SHT_CUDA_INFO"
	.sectionflags	@""
	.align	4


	//----- nvinfo : EIATTR_CUDA_API_VERSION
	.align		4
        /*0000*/ 	.byte	0x04, 0x37
        /*0002*/ 	.short	(.L_25 - .L_24)
.L_24:
        /*0004*/ 	.word	0x00000082


	//----- nvinfo : EIATTR_KPARAM_INFO
	.align		4
.L_25:
        /*0008*/ 	.byte	0x04, 0x17
        /*000a*/ 	.short	(.L_27 - .L_26)
.L_26:
        /*000c*/ 	.word	0x00000000
        /*0010*/ 	.short	0x0004
        /*0012*/ 	.short	0x0018
        /*0014*/ 	.byte	0x00, 0xf5, 0x21, 0x00


	//----- nvinfo : EIATTR_KPARAM_INFO
	.align		4
.L_27:
        /*0018*/ 	.byte	0x04, 0x17
        /*001a*/ 	.short	(.L_29 - .L_28)
.L_28:
        /*001c*/ 	.word	0x00000000
        /*0020*/ 	.short	0x0003
        /*0022*/ 	.short	0x0014
        /*0024*/ 	.byte	0x00, 0xf0, 0x11, 0x00


	//----- nvinfo : EIATTR_KPARAM_INFO
	.align		4
.L_29:
        /*0028*/ 	.byte	0x04, 0x17
        /*002a*/ 	.short	(.L_31 - .L_30)
.L_30:
        /*002c*/ 	.word	0x00000000
        /*0030*/ 	.short	0x0002
        /*0032*/ 	.short	0x0010
        /*0034*/ 	.byte	0x00, 0xf0, 0x11, 0x00


	//----- nvinfo : EIATTR_KPARAM_INFO
	.align		4
.L_31:
        /*0038*/ 	.byte	0x04, 0x17
        /*003a*/ 	.short	(.L_33 - .L_32)
.L_32:
        /*003c*/ 	.word	0x00000000
        /*0040*/ 	.short	0x0001
        /*0042*/ 	.short	0x0008
        /*0044*/ 	.byte	0x00, 0xf5, 0x21, 0x00


	//----- nvinfo : EIATTR_KPARAM_INFO
	.align		4
.L_33:
        /*0048*/ 	.byte	0x04, 0x17
        /*004a*/ 	.short	(.L_35 - .L_34)
.L_34:
        /*004c*/ 	.word	0x00000000
        /*0050*/ 	.short	0x0000
        /*0052*/ 	.short	0x0000
        /*0054*/ 	.byte	0x00, 0xf0, 0x11, 0x00


	//----- nvinfo : EIATTR_SPARSE_MMA_MASK
	.align		4
.L_35:
        /*0058*/ 	.byte	0x03, 0x50
        /*005a*/ 	.short	0x0000


	//----- nvinfo : EIATTR_MAXREG_COUNT
	.align		4
        /*005c*/ 	.byte	0x03, 0x1b
        /*005e*/ 	.short	0x00ff


	//----- nvinfo : EIATTR_MERCURY_ISA_VERSION
	.align		4
        /*0060*/ 	.byte	0x03, 0x5f
        /*0062*/ 	.short	0x0101


	//----- nvinfo : EIATTR_VRC_CTA_INIT_COUNT
	.align		4
        /*0064*/ 	.byte	0x02, 0x4a
	.zero		1
	.zero		1


	//----- nvinfo : EIATTR_EXIT_INSTR_OFFSETS
	.align		4
        /*0068*/ 	.byte	0x04, 0x1c
        /*006a*/ 	.short	(.L_37 - .L_36)


	//   ....[0]....
.L_36:
        /*006c*/ 	.word	0x00000070


	//   ....[1]....
        /*0070*/ 	.word	0x000007a0


	//----- nvinfo : EIATTR_CBANK_PARAM_SIZE
	.align		4
.L_37:
        /*0074*/ 	.byte	0x03, 0x19
        /*0076*/ 	.short	0x0020


	//----- nvinfo : EIATTR_PARAM_CBANK
	.align		4
        /*0078*/ 	.byte	0x04, 0x0a
        /*007a*/ 	.short	(.L_39 - .L_38)
	.align		4
.L_38:
        /*007c*/ 	.word	index@(.nv.constant0._Z23conv2_float_sum_kernel_iPKfiiPf)
        /*0080*/ 	.short	0x0380
        /*0082*/ 	.short	0x0020


	//----- nvinfo : EIATTR_SW_WAR
	.align		4
.L_39:
        /*0084*/ 	.byte	0x04, 0x36
        /*0086*/ 	.short	(.L_41 - .L_40)
.L_40:
        /*0088*/ 	.word	0x00000008
.L_41:


//--------------------- .nv.info._Z26conv2_float_level3_kernel_iPKfiiS0_iiiiiiiiPf --------------------------
	.section	.nv.info._Z26conv2_float_level3_kernel_iPKfiiS0_iiiiiiiiPf,"",@"SHT_CUDA_INFO"
	.sectionflags	@""
	.align	4


	//----- nvinfo : EIATTR_CUDA_API_VERSION
	.align		4
        /*0000*/ 	.byte	0x04, 0x37
        /*0002*/ 	.short	(.L_43 - .L_42)
.L_42:
        /*0004*/ 	.word	0x00000082


	//----- nvinfo : EIATTR_KPARAM_INFO
	.align		4
.L_43:
        /*0008*/ 	.byte	0x04, 0x17
        /*000a*/ 	.short	(.L_45 - .L_44)
.L_44:
        /*000c*/ 	.word	0x00000000
        /*0010*/ 	.short	0x000d
        /*0012*/ 	.short	0x0040
        /*0014*/ 	.byte	0x00, 0xf5, 0x21, 0x00


	//----- nvinfo : EIATTR_KPARAM_INFO
	.align		4
.L_45:
        /*0018*/ 	.byte	0x04, 0x17
        /*001a*/ 	.short	(.L_47 - .L_46)
.L_46:
        /*001c*/ 	.word	0x00000000
        /*0020*/ 	.short	0x000c
        /*0022*/ 	.short	0x003c
        /*0024*/ 	.byte	0x00, 0xf0, 0x11, 0x00


	//----- nvinfo : EIATTR_KPARAM_INFO
	.align		4
.L_47:
        /*0028*/ 	.byte	0x04, 0x17
        /*002a*/ 	.short	(.L_49 - .L_48)
.L_48:
        /*002c*/ 	.word	0x00000000
        /*0030*/ 	.short	0x000b
        /*0032*/ 	.short	0x0038
        /*0034*/ 	.byte	0x00, 0xf0, 0x11, 0x00


	//----- nvinfo : EIATTR_KPARAM_INFO
	.align		4
.L_49:
        /*0038*/ 	.byte	0x04, 0x17
        /*003a*/ 	.short	(.L_51 - .L_50)
.L_50:
        /*003c*/ 	.word	0x00000000
        /*0040*/ 	.short	0x000a
        /*0042*/ 	.short	0x0034
        /*0044*/ 	.byte	0x00, 0xf0, 0x11, 0x00


	//----- nvinfo : EIATTR_KPARAM_INFO
	.align		4
.L_51:
        /*0048*/ 	.byte	0x04, 0x17
        /*004a*/ 	.short	(.L_53 - .L_52)
.L_52:
        /*004c*/ 	.word	0x00000000
        /*0050*/ 	.short	0x0009
        /*0052*/ 	.short	0x0030
        /*0054*/ 	.byte	0x00, 0xf0, 0x11, 0x00


	//----- nvinfo : EIATTR_KPARAM_INFO
	.align		4
.L_53:
        /*0058*/ 	.byte	0x04, 0x17
        /*005a*/ 	.short	(.L_55 - .L_54)
.L_54:
        /*005c*/ 	.word	0x00000000
        /*0060*/ 	.short	0x0008
        /*0062*/ 	.short	0x002c
        /*0064*/ 	.byte	0x00, 0xf0, 0x11, 0x00


	//----- nvinfo : EIATTR_KPARAM_INFO
	.align		4
.L_55:
        /*0068*/ 	.byte	0x04, 0x17
        /*006a*/ 	.short	(.L_57 - .L_56)
.L_56:
        /*006c*/ 	.word	0x00000000
        /*0070*/ 	.short	0x0007
        /*0072*/ 	.short	0x0028
        /*0074*/ 	.byte	0x00, 0xf0, 0x11, 0x00


	//----- nvinfo : EIATTR_KPARAM_INFO
	.align		4
.L_57:
        /*0078*/ 	.byte	0x04, 0x17
        /*007a*/ 	.short	(.L_59 - .L_58)
.L_58:
        /*007c*/ 	.word	0x00000000
        /*0080*/ 	.short	0x0006
        /*0082*/ 	.short	0x0024
        /*0084*/ 	.byte	0x00, 0xf0, 0x11, 0x00


	//----- nvinfo : EIATTR_KPARAM_INFO
	.align		4
.L_59:
        /*0088*/ 	.byte	0x04, 0x17
        /*008a*/ 	.short	(.L_61 - .L_60)
.L_60:
        /*008c*/ 	.word	0x00000000
        /*0090*/ 	.short	0x0005
        /*0092*/ 	.short	0x0020
        /*0094*/ 	.byte	0x00, 0xf0, 0x11, 0x00


	//----- nvinfo : EIATTR_KPARAM_INFO
	.align		4
.L_61:
        /*0098*/ 	.byte	0x04, 0x17
        /*009a*/ 	.short	(.L_63 - .L_62)
.L_62:
        /*009c*/ 	.word	0x00000000
        /*00a0*/ 	.short	0x0004
        /*00a2*/ 	.short	0x0018
        /*00a4*/ 	.byte	0x00, 0xf5, 0x21, 0x00


	//----- nvinfo : EIATTR_KPARAM_INFO
	.align		4
.L_63:
        /*00a8*/ 	.byte	0x04, 0x17
        /*00aa*/ 	.short	(.L_65 - .L_64)
.L_64:
        /*00ac*/ 	.word	0x00000000
        /*00b0*/ 	.short	0x0003
        /*00b2*/ 	.short	0x0014
        /*00b4*/ 	.byte	0x00, 0xf0, 0x11, 0x00


	//----- nvinfo : EIATTR_KPARAM_INFO
	.align		4
.L_65:
        /*00b8*/ 	.byte	0x04, 0x17
        /*00ba*/ 	.short	(.L_67 - .L_66)
.L_66:
        /*00bc*/ 	.word	0x00000000
        /*00c0*/ 	.short	0x0002
        /*00c2*/ 	.short	0x0010
        /*00c4*/ 	.byte	0x00, 0xf0, 0x11, 0x00


	//----- nvinfo : EIATTR_KPARAM_INFO
	.align		4
.L_67:
        /*00c8*/ 	.byte	0x04, 0x17
        /*00ca*/ 	.short	(.L_69 - .L_68)
.L_68:
        /*00cc*/ 	.word	0x00000000
        /*00d0*/ 	.short	0x0001
        /*00d2*/ 	.short	0x0008
        /*00d4*/ 	.byte	0x00, 0xf5, 0x21, 0x00


	//----- nvinfo : EIATTR_KPARAM_INFO
	.align		4
.L_69:
        /*00d8*/ 	.byte	0x04, 0x17
        /*00da*/ 	.short	(.L_71 - .L_70)
.L_70:
        /*00dc*/ 	.word	0x00000000
        /*00e0*/ 	.short	0x0000
        /*00e2*/ 	.short	0x0000
        /*00e4*/ 	.byte	0x00, 0xf0, 0x11, 0x00


	//----- nvinfo : EIATTR_SPARSE_MMA_MASK
	.align		4
.L_71:
        /*00e8*/ 	.byte	0x03, 0x50
        /*00ea*/ 	.short	0x0000


	//----- nvinfo : EIATTR_MAXREG_COUNT
	.align		4
        /*00ec*/ 	.byte	0x03, 0x1b
        /*00ee*/ 	.short	0x00ff


	//----- nvinfo : EIATTR_MERCURY_ISA_VERSION
	.align		4
        /*00f0*/ 	.byte	0x03, 0x5f
        /*00f2*/ 	.short	0x0101


	//----- nvinfo : EIATTR_VRC_CTA_INIT_COUNT
	.align		4
        /*00f4*/ 	.byte	0x02, 0x4a
	.zero		1
	.zero		1


	//----- nvinfo : EIATTR_EXIT_INSTR_OFFSETS
	.align		4
        /*00f8*/ 	.byte	0x04, 0x1c
        /*00fa*/ 	.short	(.L_73 - .L_72)


	//   ....[0]....
.L_72:
        /*00fc*/ 	.word	0x00000070


	//   ....[1]....
        /*0100*/ 	.word	0x000010c0


	//----- nvinfo : EIATTR_CBANK_PARAM_SIZE
	.align		4
.L_73:
        /*0104*/ 	.byte	0x03, 0x19
        /*0106*/ 	.short	0x0048


	//----- nvinfo : EIATTR_PARAM_CBANK
	.align		4
        /*0108*/ 	.byte	0x04, 0x0a
        /*010a*/ 	.short	(.L_75 - .L_74)
	.align		4
.L_74:
        /*010c*/ 	.word	index@(.nv.constant0._Z26conv2_float_level3_kernel_iPKfiiS0_iiiiiiiiPf)
        /*0110*/ 	.short	0x0380
        /*0112*/ 	.short	0x0048


	//----- nvinfo : EIATTR_SW_WAR
	.align		4
.L_75:
        /*0114*/ 	.byte	0x04, 0x36
        /*0116*/ 	.short	(.L_77 - .L_76)
.L_76:
        /*0118*/ 	.word	0x00000008
.L_77:


//--------------------- .nv.info._Z26conv2_float_level2_kernel_iPKfiiS0_iiiiiiiiPf --------------------------
	.section	.nv.info._Z26conv2_float_level2_kernel_iPKfiiS0_iiiiiiiiPf,"",@"SHT_CUDA_INFO"
	.sectionflags	@""
	.align	4


	//----- nvinfo : EIATTR_CUDA_API_VERSION
	.align		4
        /*0000*/ 	.byte	0x04, 0x37
        /*0002*/ 	.short	(.L_79 - .L_78)
.L_78:
        /*0004*/ 	.word	0x00000082


	//----- nvinfo : EIATTR_KPARAM_INFO
	.align		4
.L_79:
        /*0008*/ 	.byte	0x04, 0x17
        /*000a*/ 	.short	(.L_81 - .L_80)
.L_80:
        /*000c*/ 	.word	0x00000000
        /*0010*/ 	.short	0x000d
        /*0012*/ 	.short	0x0040
        /*0014*/ 	.byte	0x00, 0xf5, 0x21, 0x00


	//----- nvinfo : EIATTR_KPARAM_INFO
	.align		4
.L_81:
        /*0018*/ 	.byte	0x04, 0x17
        /*001a*/ 	.short	(.L_83 - .L_82)
.L_82:
        /*001c*/ 	.word	0x00000000
        /*0020*/ 	.short	0x000c
        /*0022*/ 	.short	0x003c
        /*0024*/ 	.byte	0x00, 0xf0, 0x11, 0x00


	//----- nvinfo : EIATTR_KPARAM_INFO
	.align		4
.L_83:
        /*0028*/ 	.byte	0x04, 0x17
        /*002a*/ 	.short	(.L_85 - .L_84)
.L_84:
        /*002c*/ 	.word	0x00000000
        /*0030*/ 	.short	0x000b
        /*0032*/ 	.short	0x0038
        /*0034*/ 	.byte	0x00, 0xf0, 0x11, 0x00


	//----- nvinfo : EIATTR_KPARAM_INFO
	.align		4
.L_85:
        /*0038*/ 	.byte	0x04, 0x17
        /*003a*/ 	.short	(.L_87 - .L_86)
.L_86:
        /*003c*/ 	.word	0x00000000
        /*0040*/ 	.short	0x000a
        /*0042*/ 	.short	0x0034
        /*0044*/ 	.byte	0x00, 0xf0, 0x11, 0x00


	//----- nvinfo : EIATTR_KPARAM_INFO
	.align		4
.L_87:
        /*0048*/ 	.byte	0x04, 0x17
        /*004a*/ 	.short	(.L_89 - .L_88)
.L_88:
        /*004c*/ 	.word	0x00000000
        /*0050*/ 	.short	0x0009
        /*0052*/ 	.short	0x0030
        /*0054*/ 	.byte	0x00, 0xf0, 0x11, 0x00


	//----- nvinfo : EIATTR_KPARAM_INFO
	.align		4
.L_89:
        /*0058*/ 	.byte	0x04, 0x17
        /*005a*/ 	.short	(.L_91 - .L_90)
.L_90:
        /*005c*/ 	.word	0x00000000
        /*0060*/ 	.short	0x0008
        /*0062*/ 	.short	0x002c
        /*0064*/ 	.byte	0x00, 0xf0, 0x11, 0x00


	//----- nvinfo : EIATTR_KPARAM_INFO
	.align		4
.L_91:
        /*0068*/ 	.byte	0x04, 0x17
        /*006a*/ 	.short	(.L_93 - .L_92)
.L_92:
        /*006c*/ 	.word	0x00000000
        /*0070*/ 	.short	0x0007
        /*0072*/ 	.short	0x0028
        /*0074*/ 	.byte	0x00, 0xf0, 0x11, 0x00


	//----- nvinfo : EIATTR_KPARAM_INFO
	.align		4
.L_93:
        /*0078*/ 	.byte	0x04, 0x17
        /*007a*/ 	.short	(.L_95 - .L_94)
.L_94:
        /*007c*/ 	.word	0x00000000
        /*0080*/ 	.short	0x0006
        /*0082*/ 	.short	0x0024
        /*0084*/ 	.byte	0x00, 0xf0, 0x11, 0x00


	//----- nvinfo : EIATTR_KPARAM_INFO
	.align		4
.L_95:
        /*0088*/ 	.byte	0x04, 0x17
        /*008a*/ 	.short	(.L_97 - .L_96)
.L_96:
        /*008c*/ 	.word	0x00000000
        /*0090*/ 	.short	0x0005
        /*0092*/ 	.short	0x0020
        /*0094*/ 	.byte	0x00, 0xf0, 0x11, 0x00


	//----- nvinfo : EIATTR_KPARAM_INFO
	.align		4
.L_97:
        /*0098*/ 	.byte	0x04, 0x17
        /*009a*/ 	.short	(.L_99 - .L_98)
.L_98:
        /*009c*/ 	.word	0x00000000
        /*00a0*/ 	.short	0x0004
        /*00a2*/ 	.short	0x0018
        /*00a4*/ 	.byte	0x00, 0xf5, 0x21, 0x00


	//----- nvinfo : EIATTR_KPARAM_INFO
	.align		4
.L_99:
        /*00a8*/ 	.byte	0x04, 0x17
        /*00aa*/ 	.short	(.L_101 - .L_100)
.L_100:
        /*00ac*/ 	.word	0x00000000
        /*00b0*/ 	.short	0x0003
        /*00b2*/ 	.short	0x0014
        /*00b4*/ 	.byte	0x00, 0xf0, 0x11, 0x00


	//----- nvinfo : EIATTR_KPARAM_INFO
	.align		4
.L_101:
        /*00b8*/ 	.byte	0x04, 0x17
        /*00ba*/ 	.short	(.L_103 - .L_102)
.L_102:
        /*00bc*/ 	.word	0x00000000
        /*00c0*/ 	.short	0x0002
        /*00c2*/ 	.short	0x0010
        /*00c4*/ 	.byte	0x00, 0xf0, 0x11, 0x00


	//----- nvinfo : EIATTR_KPARAM_INFO
	.align		4
.L_103:
        /*00c8*/ 	.byte	0x04, 0x17
        /*00ca*/ 	.short	(.L_105 - .L_104)
.L_104:
        /*00cc*/ 	.word	0x00000000
        /*00d0*/ 	.short	0x0001
        /*00d2*/ 	.short	0x0008
        /*00d4*/ 	.byte	0x00, 0xf5, 0x21, 0x00


	//----- nvinfo : EIATTR_KPARAM_INFO
	.align		4
.L_105:
        /*00d8*/ 	.byte	0x04, 0x17
        /*00da*/ 	.short	(.L_107 - .L_106)
.L_106:
        /*00dc*/ 	.word	0x00000000
        /*00e0*/ 	.short	0x0000
        /*00e2*/ 	.short	0x0000
        /*00e4*/ 	.byte	0x00, 0xf0, 0x11, 0x00


	//----- nvinfo : EIATTR_SPARSE_MMA_MASK
	.align		4
.L_107:
        /*00e8*/ 	.byte	0x03, 0x50
        /*00ea*/ 	.short	0x0000


	//----- nvinfo : EIATTR_MAXREG_COUNT
	.align		4
        /*00ec*/ 	.byte	0x03, 0x1b
        /*00ee*/ 	.short	0x00ff


	//----- nvinfo : EIATTR_NUM_BARRIERS
	.align		4
        /*00f0*/ 	.byte	0x02, 0x4c
        /*00f2*/ 	.byte	0x01
	.zero		1


	//----- nvinfo : EIATTR_MERCURY_ISA_VERSION
	.align		4
        /*00f4*/ 	.byte	0x03, 0x5f
        /*00f6*/ 	.short	0x0101


	//----- nvinfo : EIATTR_VRC_CTA_INIT_COUNT
	.align		4
        /*00f8*/ 	.byte	0x02, 0x4a
	.zero		1
	.zero		1


	//----- nvinfo : EIATTR_EXIT_INSTR_OFFSETS
	.align		4
        /*00fc*/ 	.byte	0x04, 0x1c
        /*00fe*/ 	.short	(.L_109 - .L_108)


	//   ....[0]....
.L_108:
        /*0100*/ 	.word	0x00000070


	//   ....[1]....
        /*0104*/ 	.word	0x000013e0


	//----- nvinfo : EIATTR_CRS_STACK_SIZE
	.align		4
.L_109:
        /*0108*/ 	.byte	0x04, 0x1e
        /*010a*/ 	.short	(.L_111 - .L_110)
.L_110:
        /*010c*/ 	.word	0x00000000


	//----- nvinfo : EIATTR_CBANK_PARAM_SIZE
	.align		4
.L_111:
        /*0110*/ 	.byte	0x03, 0x19
        /*0112*/ 	.short	0x0048


	//----- nvinfo : EIATTR_PARAM_CBANK
	.align		4
        /*0114*/ 	.byte	0x04, 0x0a
        /*0116*/ 	.short	(.L_113 - .L_112)
	.align		4
.L_112:
        /*0118*/ 	.word	index@(.nv.constant0._Z26conv2_float_level2_kernel_iPKfiiS0_iiiiiiiiPf)
        /*011c*/ 	.short	0x0380
        /*011e*/ 	.short	0x0048


	//----- nvinfo : EIATTR_SW_WAR
	.align		4
.L_113:
        /*0120*/ 	.byte	0x04, 0x36
        /*0122*/ 	.short	(.L_115 - .L_114)
.L_114:
        /*0124*/ 	.word	0x00000008
.L_115:


//--------------------- .nv.info._Z20conv2_level1_kernel_iPKfiiS0_iiiiiiiiPf --------------------------
	.section	.nv.info._Z20conv2_level1_kernel_iPKfiiS0_iiiiiiiiPf,"",@"SHT_CUDA_INFO"
	.sectionflags	@""
	.align	4


	//----- nvinfo : EIATTR_CUDA_API_VERSION
	.align		4
        /*0000*/ 	.byte	0x04, 0x37
        /*0002*/ 	.short	(.L_117 - .L_116)
.L_116:
        /*0004*/ 	.word	0x00000082


	//----- nvinfo : EIATTR_KPARAM_INFO
	.align		4
.L_117:
        /*0008*/ 	.byte	0x04, 0x17
        /*000a*/ 	.short	(.L_119 - .L_118)
.L_118:
        /*000c*/ 	.word	0x00000000
        /*0010*/ 	.short	0x000d
        /*0012*/ 	.short	0x0040
        /*0014*/ 	.byte	0x00, 0xf5, 0x21, 0x00


	//----- nvinfo : EIATTR_KPARAM_INFO
	.align		4
.L_119:
        /*0018*/ 	.byte	0x04, 0x17
        /*001a*/ 	.short	(.L_121 - .L_120)
.L_120:
        /*001c*/ 	.word	0x00000000
        /*0020*/ 	.short	0x000c
        /*0022*/ 	.short	0x003c
        /*0024*/ 	.byte	0x00, 0xf0, 0x11, 0x00


	//----- nvinfo : EIATTR_KPARAM_INFO
	.align		4
.L_121:
        /*0028*/ 	.byte	0x04, 0x17
        /*002a*/ 	.short	(.L_123 - .L_122)
.L_122:
        /*002c*/ 	.word	0x00000000
        /*0030*/ 	.short	0x000b
        /*0032*/ 	.short	0x0038
        /*0034*/ 	.byte	0x00, 0xf0, 0x11, 0x00


	//----- nvinfo : EIATTR_KPARAM_INFO
	.align		4
.L_123:
        /*0038*/ 	.byte	0x04, 0x17
        /*003a*/ 	.short	(.L_125 - .L_124)
.L_124:
        /*003c*/ 	.word	0x00000000
        /*0040*/ 	.short	0x000a
        /*0042*/ 	.short	0x0034
        /*0044*/ 	.byte	0x00, 0xf0, 0x11, 0x00


	//----- nvinfo : EIATTR_KPARAM_INFO
	.align		4
.L_125:
        /*0048*/ 	.byte	0x04, 0x17
        /*004a*/ 	.short	(.L_127 - .L_126)
.L_126:
        /*004c*/ 	.word	0x00000000
        /*0050*/ 	.short	0x0009
        /*0052*/ 	.short	0x0030
        /*0054*/ 	.byte	0x00, 0xf0, 0x11, 0x00


	//----- nvinfo : EIATTR_KPARAM_INFO
	.align		4
.L_127:
        /*0058*/ 	.byte	0x04, 0x17
        /*005a*/ 	.short	(.L_129 - .L_128)
.L_128:
        /*005c*/ 	.word	0x00000000
        /*0060*/ 	.short	0x0008
        /*0062*/ 	.short	0x002c
        /*0064*/ 	.byte	0x00, 0xf0, 0x11, 0x00


	//----- nvinfo : EIATTR_KPARAM_INFO
	.align		4
.L_129:
        /*0068*/ 	.byte	0x04, 0x17
        /*006a*/ 	.short	(.L_131 - .L_130)
.L_130:
        /*006c*/ 	.word	0x00000000
        /*0070*/ 	.short	0x0007
        /*0072*/ 	.short	0x0028
        /*0074*/ 	.byte	0x00, 0xf0, 0x11, 0x00


	//----- nvinfo : EIATTR_KPARAM_INFO
	.align		4
.L_131:
        /*0078*/ 	.byte	0x04, 0x17
        /*007a*/ 	.short	(.L_133 - .L_132)
.L_132:
        /*007c*/ 	.word	0x00000000
        /*0080*/ 	.short	0x0006
        /*0082*/ 	.short	0x0024
        /*0084*/ 	.byte	0x00, 0xf0, 0x11, 0x00


	//----- nvinfo : EIATTR_KPARAM_INFO
	.align		4
.L_133:
        /*0088*/ 	.byte	0x04, 0x17
        /*008a*/ 	.short	(.L_135 - .L_134)
.L_134:
        /*008c*/ 	.word	0x00000000
        /*0090*/ 	.short	0x0005
        /*0092*/ 	.short	0x0020
        /*0094*/ 	.byte	0x00, 0xf0, 0x11, 0x00


	//----- nvinfo : EIATTR_KPARAM_INFO
	.align		4
.L_135:
        /*0098*/ 	.byte	0x04, 0x17
        /*009a*/ 	.short	(.L_137 - .L_136)
.L_136:
        /*009c*/ 	.word	0x00000000
        /*00a0*/ 	.short	0x0004
        /*00a2*/ 	.short	0x0018
        /*00a4*/ 	.byte	0x00, 0xf5, 0x21, 0x00


	//----- nvinfo : EIATTR_KPARAM_INFO
	.align		4
.L_137:
        /*00a8*/ 	.byte	0x04, 0x17
        /*00aa*/ 	.short	(.L_139 - .L_138)
.L_138:
        /*00ac*/ 	.word	0x00000000
        /*00b0*/ 	.short	0x0003
        /*00b2*/ 	.short	0x0014
        /*00b4*/ 	.byte	0x00, 0xf0, 0x11, 0x00


	//----- nvinfo : EIATTR_KPARAM_INFO
	.align		4
.L_139:
        /*00b8*/ 	.byte	0x04, 0x17
        /*00ba*/ 	.short	(.L_141 - .L_140)
.L_140:
        /*00bc*/ 	.word	0x00000000
        /*00c0*/ 	.short	0x0002
        /*00c2*/ 	.short	0x0010
        /*00c4*/ 	.byte	0x00, 0xf0, 0x11, 0x00


	//----- nvinfo : EIATTR_KPARAM_INFO
	.align		4
.L_141:
        /*00c8*/ 	.byte	0x04, 0x17
        /*00ca*/ 	.short	(.L_143 - .L_142)
.L_142:
        /*00cc*/ 	.word	0x00000000
        /*00d0*/ 	.short	0x0001
        /*00d2*/ 	.short	0x0008
        /*00d4*/ 	.byte	0x00, 0xf5, 0x21, 0x00


	//----- nvinfo : EIATTR_KPARAM_INFO
	.align		4
.L_143:
        /*00d8*/ 	.byte	0x04, 0x17
        /*00da*/ 	.short	(.L_145 - .L_144)
.L_144:
        /*00dc*/ 	.word	0x00000000
        /*00e0*/ 	.short	0x0000
        /*00e2*/ 	.short	0x0000
        /*00e4*/ 	.byte	0x00, 0xf0, 0x11, 0x00


	//----- nvinfo : EIATTR_SPARSE_MMA_MASK
	.align		4
.L_145:
        /*00e8*/ 	.byte	0x03, 0x50
        /*00ea*/ 	.short	0x0000


	//----- nvinfo : EIATTR_MAXREG_COUNT
	.align		4
        /*00ec*/ 	.byte	0x03, 0x1b
        /*00ee*/ 	.short	0x00ff


	//----- nvinfo : EIATTR_NUM_BARRIERS
	.align		4
        /*00f0*/ 	.byte	0x02, 0x4c
        /*00f2*/ 	.byte	0x01
	.zero		1


	//----- nvinfo : EIATTR_MERCURY_ISA_VERSION
	.align		4
        /*00f4*/ 	.byte	0x03, 0x5f
        /*00f6*/ 	.short	0x0101


	//----- nvinfo : EIATTR_VRC_CTA_INIT_COUNT
	.align		4
        /*00f8*/ 	.byte	0x02, 0x4a
	.zero		1
	.zero		1


	//----- nvinfo : EIATTR_EXIT_INSTR_OFFSETS
	.align		4
        /*00fc*/ 	.byte	0x04, 0x1c
        /*00fe*/ 	.short	(.L_147 - .L_146)


	//   ....[0]....
.L_146:
        /*0100*/ 	.word	0x00000200


	//   ....[1]....
        /*0104*/ 	.word	0x00001020


	//----- nvinfo : EIATTR_CBANK_PARAM_SIZE
	.align		4
.L_147:
        /*0108*/ 	.byte	0x03, 0x19
        /*010a*/ 	.short	0x0048


	//----- nvinfo : EIATTR_PARAM_CBANK
	.align		4
        /*010c*/ 	.byte	0x04, 0x0a
        /*010e*/ 	.short	(.L_149 - .L_148)
	.align		4
.L_148:
        /*0110*/ 	.word	index@(.nv.constant0._Z20conv2_level1_kernel_iPKfiiS0_iiiiiiiiPf)
        /*0114*/ 	.short	0x0380
        /*0116*/ 	.short	0x0048


	//----- nvinfo : EIATTR_SW_WAR
	.align		4
.L_149:
        /*0118*/ 	.byte	0x04, 0x36
        /*011a*/ 	.short	(.L_151 - .L_150)
.L_150:
        /*011c*/ 	.word	0x00000008
.L_151:


//--------------------- .nv.callgraph             --------------------------
	.section	.nv.callgraph,"",@"SHT_CUDA_CALLGRAPH"
	.align	4
	.sectionentsize	8
	.align		4
        /*0000*/ 	.word	0x00000000
	.align		4
        /*0004*/ 	.word	0xffffffff
	.align		4
        /*0008*/ 	.word	0x00000000
	.align		4
        /*000c*/ 	.word	0xfffffffe
	.align		4
        /*0010*/ 	.word	0x00000000
	.align		4
        /*0014*/ 	.word	0xfffffffd
	.align		4
        /*0018*/ 	.word	0x00000000
	.align		4
        /*001c*/ 	.word	0xfffffffc


//--------------------- .text._Z23conv2_float_sum_kernel_iPKfiiPf --------------------------
	.section	.text._Z23conv2_float_sum_kernel_iPKfiiPf,"ax",@progbits
	.align	128
        .global         _Z23conv2_float_sum_kernel_iPKfiiPf
        .type           _Z23conv2_float_sum_kernel_iPKfiiPf,@function
        .size           _Z23conv2_float_sum_kernel_iPKfiiPf,(.L_x_38 - _Z23conv2_float_sum_kernel_iPKfiiPf)
        .other          _Z23conv2_float_sum_kernel_iPKfiiPf,@"STO_CUDA_ENTRY STV_DEFAULT"
_Z23conv2_float_sum_kernel_iPKfiiPf:
.text._Z23conv2_float_sum_kernel_iPKfiiPf:
[----:B------:R-:W-:Y:S01]  /*0000*/  LDC R1, c[0x0][0x37c] ;  /* 0x0000df00ff017b82 */ /* 0x000fe20000000800 */
[----:B------:R-:W0:Y:S07]  /*0010*/  S2R R2, SR_TID.X ;  /* 0x0000000000027919 */ /* 0x000e2e0000002100 */
[----:B------:R-:W0:Y:S01]  /*0020*/  S2UR UR4, SR_CTAID.X ;  /* 0x00000000000479c3 */ /* 0x000e220000002500 */
[----:B------:R-:W1:Y:S07]  /*0030*/  LDCU UR5, c[0x0][0x380] ;  /* 0x00007000ff0577ac */ /* 0x000e6e0008000800 */
[----:B------:R-:W0:Y:S02]  /*0040*/  LDC R3, c[0x0][0x360] ;  /* 0x0000d800ff037b82 */ /* 0x000e240000000800 */
[----:B0-----:R-:W-:-:S05]  /*0050*/  IMAD R2, R3, UR4, R2 ;  /* 0x0000000403027c24 */ /* 0x001fca000f8e0202 */
[----:B-1----:R-:W-:-:S13]  /*0060*/  ISETP.GE.AND P0, PT, R2, UR5, PT ;  /* 0x0000000502007c0c */ /* 0x002fda000bf06270 */
[----:B------:R-:W-:Y:S05]  /*0070*/  @P0 EXIT ;  /* 0x000000000000094d */ /* 0x000fea0003800000 */
[----:B------:R-:W0:Y:S01]  /*0080*/  LDCU UR7, c[0x0][0x394] ;  /* 0x00007280ff0777ac */ /* 0x000e220008000800 */
[----:B------:R-:W-:Y:S01]  /*0090*/  HFMA2 R0, -RZ, RZ, 0, 0 ;  /* 0x00000000ff007431 */ /* 0x000fe200000001ff */
[----:B------:R-:W1:Y:S01]  /*00a0*/  LDCU.64 UR12, c[0x0][0x358] ;  /* 0x00006b00ff0c77ac */ /* 0x000e620008000a00 */
[----:B0-----:R-:W-:-:S09]  /*00b0*/  UISETP.GE.AND UP0, UPT, UR7, 0x1, UPT ;  /* 0x000000010700788c */ /* 0x001fd2000bf06270 */
[----:B-1----:R-:W-:Y:S05]  /*00c0*/  BRA.U !UP0, `(.L_x_0) ;  /* 0x0000000508a87547 */ /* 0x002fea000b800000 */
[----:B------:R-:W-:Y:S02]  /*00d0*/  UISETP.GE.U32.AND UP1, UPT, UR7, 0x10, UPT ;  /* 0x000000100700788c */ /* 0x000fe4000bf26070 */
[----:B------:R-:W-:Y:S01]  /*00e0*/  IMAD R3, R2, UR7, RZ ;  /* 0x0000000702037c24 */ /* 0x000fe2000f8e02ff */
[----:B------:R-:W-:Y:S01]  /*00f0*/  ULOP3.LUT UR10, UR7, 0xf, URZ, 0xc0, !UPT ;  /* 0x0000000f070a7892 */ /* 0x000fe2000f8ec0ff */
[----:B------:R-:W-:Y:S01]  /*0100*/  MOV R0, RZ ;  /* 0x000000ff00007202 */ /* 0x000fe20000000f00 */
[----:B------:R-:W-:Y:S02]  /*0110*/  UMOV UR4, URZ ;  /* 0x000000ff00047c82 */ /* 0x000fe40008000000 */
[----:B------:R-:W-:Y:S02]  /*0120*/  UISETP.NE.AND UP0, UPT, UR10, URZ, UPT ;  /* 0x000000ff0a00728c */ /* 0x000fe4000bf05270 */
[----:B------:R-:W-:Y:S09]  /*0130*/  BRA.U !UP1, `(.L_x_1) ;  /* 0x0000000109b87547 */ /* 0x000ff2000b800000 */
[----:B------:R-:W0:Y:S01]  /*0140*/  LDCU.64 UR8, c[0x0][0x388] ;  /* 0x00007100ff0877ac */ /* 0x000e220008000a00 */
[----:B------:R-:W-:Y:S02]  /*0150*/  MOV R0, RZ ;  /* 0x000000ff00007202 */ /* 0x000fe40000000f00 */
[----:B------:R-:W-:Y:S01]  /*0160*/  MOV R6, R3 ;  /* 0x0000000300067202 */ /* 0x000fe20000000f00 */
[----:B------:R-:W-:Y:S02]  /*0170*/  ULOP3.LUT UR4, UR7, 0x7ffffff0, URZ, 0xc0, !UPT ;  /* 0x7ffffff007047892 */ /* 0x000fe4000f8ec0ff */
[----:B0-----:R-:W-:Y:S02]  /*0180*/  UIADD3 UR5, UP1, UPT, UR8, 0x20, URZ ;  /* 0x0000002008057890 */ /* 0x001fe4000ff3e0ff */
[----:B------:R-:W-:Y:S02]  /*0190*/  UIADD3 UR8, UPT, UPT, -UR4, URZ, URZ ;  /* 0x000000ff04087290 */ /* 0x000fe4000fffe1ff */
[----:B------:R-:W-:-:S12]  /*01a0*/  UIADD3.X UR6, UPT, UPT, URZ, UR9, URZ, UP1, !UPT ;  /* 0x00000009ff067290 */ /* 0x000fd80008ffe4ff */
.L_x_2:
[----:B------:R-:W-:Y:S02]  /*01b0*/  MOV R4, UR5 ;  /* 0x0000000500047c02 */ /* 0x000fe40008000f00 */
[----:B------:R-:W-:-:S03]  /*01c0*/  MOV R5, UR6 ;  /* 0x0000000600057c02 */ /* 0x000fc60008000f00 */
[----:B------:R-:W-:-:S05]  /*01d0*/  IMAD.WIDE R4, R6, 0x4, R4 ;  /* 0x0000000406047825 */ /* 0x000fca00078e0204 */
[----:B------:R-:W2:Y:S04]  /*01e0*/  LDG.E R15, desc[UR12][R4.64+-0x20] ;  /* 0xffffe00c040f7981 */ /* 0x000ea8000c1e1900 */
[----:B------:R-:W3:Y:S04]  /*01f0*/  LDG.E R16, desc[UR12][R4.64+-0x1c] ;  /* 0xffffe40c04107981 */ /* 0x000ee8000c1e1900 */
[----:B------:R-:W4:Y:S04]  /*0200*/  LDG.E R18, desc[UR12][R4.64+-0x18] ;  /* 0xffffe80c04127981 */ /* 0x000f28000c1e1900 */
[----:B------:R-:W5:Y:S04]  /*0210*/  LDG.E R20, desc[UR12][R4.64+-0x14] ;  /* 0xffffec0c04147981 */ /* 0x000f68000c1e1900 */
        /* <DEDUP_REMOVED lines=11> */
[----:B------:R-:W5:Y:S01]  /*02d0*/  LDG.E R14, desc[UR12][R4.64+0x1c] ;  /* 0x00001c0c040e7981 */ /* 0x000f62000c1e1900 */
[----:B------:R-:W-:Y:S01]  /*02e0*/  UIADD3 UR8, UPT, UPT, UR8, 0x10, URZ ;  /* 0x0000001008087890 */ /* 0x000fe2000fffe0ff */
[----:B------:R-:W-:-:S03]  /*02f0*/  IADD3 R6, PT, PT, R6, 0x10, RZ ;  /* 0x0000001006067810 */ /* 0x000fc60007ffe0ff */
[----:B------:R-:W-:Y:S01]  /*0300*/  UISETP.NE.AND UP1, UPT, UR8, URZ, UPT ;  /* 0x000000ff0800728c */ /* 0x000fe2000bf25270 */
[----:B--2---:R-:W-:-:S04]  /*0310*/  FADD R15, R15, R0 ;  /* 0x000000000f0f7221 */ /* 0x004fc80000000000 */
[----:B---3--:R-:W-:-:S04]  /*0320*/  FADD R15, R15, R16 ;  /* 0x000000100f0f7221 */ /* 0x008fc80000000000 */
[----:B----4-:R-:W-:-:S04]  /*0330*/  FADD R15, R15, R18 ;  /* 0x000000120f0f7221 */ /* 0x010fc80000000000 */
[----:B-----5:R-:W-:-:S04]  /*0340*/  FADD R15, R15, R20 ;  /* 0x000000140f0f7221 */ /* 0x020fc80000000000 */
[----:B------:R-:W-:-:S04]  /*0350*/  FADD R15, R15, R22 ;  /* 0x000000160f0f7221 */ /* 0x000fc80000000000 */
        /* <DEDUP_REMOVED lines=10> */
[----:B------:R-:W-:Y:S01]  /*0400*/  FADD R0, R7, R14 ;  /* 0x0000000e07007221 */ /* 0x000fe20000000000 */
[----:B------:R-:W-:Y:S06]  /*0410*/  BRA.U UP1, `(.L_x_2) ;  /* 0xfffffffd01647547 */ /* 0x000fec000b83ffff */
.L_x_1:
[----:B------:R-:W-:Y:S05]  /*0420*/  BRA.U !UP0, `(.L_x_0) ;  /* 0x0000000108d07547 */ /* 0x000fea000b800000 */
[----:B------:R-:W-:Y:S02]  /*0430*/  UISETP.GE.U32.AND UP0, UPT, UR10, 0x8, UPT ;  /* 0x000000080a00788c */ /* 0x000fe4000bf06070 */
[----:B------:R-:W-:-:S04]  /*0440*/  ULOP3.LUT UR6, UR7, 0x7, URZ, 0xc0, !UPT ;  /* 0x0000000707067892 */ /* 0x000fc8000f8ec0ff */
[----:B------:R-:W-:-:S03]  /*0450*/  UISETP.NE.AND UP1, UPT, UR6, URZ, UPT ;  /* 0x000000ff0600728c */ /* 0x000fc6000bf25270 */
[----:B------:R-:W-:Y:S08]  /*0460*/  BRA.U !UP0, `(.L_x_3) ;  /* 0x0000000108507547 */ /* 0x000ff0000b800000 */
[----:B------:R-:W0:Y:S01]  /*0470*/  LDC.64 R4, c[0x0][0x388] ;  /* 0x0000e200ff047b82 */ /* 0x000e220000000a00 */
[----:B------:R-:W-:-:S05]  /*0480*/  IADD3 R7, PT, PT, R3, UR4, RZ ;  /* 0x0000000403077c10 */ /* 0x000fca000fffe0ff */
[----:B0-----:R-:W-:-:S05]  /*0490*/  IMAD.WIDE R4, R7, 0x4, R4 ;  /* 0x0000000407047825 */ /* 0x001fca00078e0204 */
[----:B------:R-:W2:Y:S04]  /*04a0*/  LDG.E R7, desc[UR12][R4.64] ;  /* 0x0000000c04077981 */ /* 0x000ea8000c1e1900 */
[----:B------:R-:W3:Y:S04]  /*04b0*/  LDG.E R6, desc[UR12][R4.64+0x4] ;  /* 0x0000040c04067981 */ /* 0x000ee8000c1e1900 */
[----:B------:R-:W4:Y:S04]  /*04c0*/  LDG.E R9, desc[UR12][R4.64+0x8] ;  /* 0x0000080c04097981 */ /* 0x000f28000c1e1900 */
[----:B------:R-:W5:Y:S04]  /*04d0*/  LDG.E R11, desc[UR12][R4.64+0xc] ;  /* 0x00000c0c040b7981 */ /* 0x000f68000c1e1900 */
[----:B------:R-:W5:Y:S04]  /*04e0*/  LDG.E R13, desc[UR12][R4.64+0x10] ;  /* 0x0000100c040d7981 */ /* 0x000f68000c1e1900 */
[----:B------:R-:W5:Y:S04]  /*04f0*/  LDG.E R15, desc[UR12][R4.64+0x14] ;  /* 0x0000140c040f7981 */ /* 0x000f68000c1e1900 */
[----:B------:R-:W5:Y:S04]  /*0500*/  LDG.E R17, desc[UR12][R4.64+0x18] ;  /* 0x0000180c04117981 */ /* 0x000f68000c1e1900 */
[----:B------:R-:W5:Y:S01]  /*0510*/  LDG.E R19, desc[UR12][R4.64+0x1c] ;  /* 0x00001c0c04137981 */ /* 0x000f62000c1e1900 */
[----:B------:R-:W-:Y:S01]  /*0520*/  UIADD3 UR4, UPT, UPT, UR4, 0x8, URZ ;  /* 0x0000000804047890 */ /* 0x000fe2000fffe0ff */
[----:B--2---:R-:W-:-:S04]  /*0530*/  FADD R7, R0, R7 ;  /* 0x0000000700077221 */ /* 0x004fc80000000000 */
[----:B---3--:R-:W-:-:S04]  /*0540*/  FADD R6, R7, R6 ;  /* 0x0000000607067221 */ /* 0x008fc80000000000 */
[----:B----4-:R-:W-:-:S04]  /*0550*/  FADD R6, R6, R9 ;  /* 0x0000000906067221 */ /* 0x010fc80000000000 */
[----:B-----5:R-:W-:-:S04]  /*0560*/  FADD R6, R6, R11 ;  /* 0x0000000b06067221 */ /* 0x020fc80000000000 */
[----:B------:R-:W-:-:S04]  /*0570*/  FADD R6, R6, R13 ;  /* 0x0000000d06067221 */ /* 0x000fc80000000000 */
[----:B------:R-:W-:-:S04]  /*0580*/  FADD R6, R6, R15 ;  /* 0x0000000f06067221 */ /* 0x000fc80000000000 */
[----:B------:R-:W-:-:S04]  /*0590*/  FADD R6, R6, R17 ;  /* 0x0000001106067221 */ /* 0x000fc80000000000 */
[----:B------:R-:W-:-:S07]  /*05a0*/  FADD R0, R6, R19 ;  /* 0x0000001306007221 */ /* 0x000fce0000000000 */
.L_x_3:
        /* <DEDUP_REMOVED lines=11> */
[----:B------:R-:W5:Y:S01]  /*0660*/  LDG.E R11, desc[UR12][R4.64+0xc] ;  /* 0x00000c0c040b7981 */ /* 0x000f62000c1e1900 */
[----:B------:R-:W-:Y:S01]  /*0670*/  UIADD3 UR4, UPT, UPT, UR4, 0x4, URZ ;  /* 0x0000000404047890 */ /* 0x000fe2000fffe0ff */
[----:B--2---:R-:W-:-:S04]  /*0680*/  FADD R7, R0, R7 ;  /* 0x0000000700077221 */ /* 0x004fc80000000000 */
[----:B---3--:R-:W-:-:S04]  /*0690*/  FADD R6, R7, R6 ;  /* 0x0000000607067221 */ /* 0x008fc80000000000 */
[----:B----4-:R-:W-:-:S04]  /*06a0*/  FADD R6, R6, R9 ;  /* 0x0000000906067221 */ /* 0x010fc80000000000 */
[----:B-----5:R-:W-:-:S07]  /*06b0*/  FADD R0, R6, R11 ;  /* 0x0000000b06007221 */ /* 0x020fce0000000000 */
.L_x_4:
[----:B------:R-:W-:Y:S05]  /*06c0*/  BRA.U !UP1, `(.L_x_0) ;  /* 0x0000000109287547 */ /* 0x000fea000b800000 */
[----:B------:R-:W0:Y:S01]  /*06d0*/  LDC.64 R6, c[0x0][0x388] ;  /* 0x0000e200ff067b82 */ /* 0x000e220000000a00 */
[----:B------:R-:W-:Y:S01]  /*06e0*/  IADD3 R3, PT, PT, R3, UR4, RZ ;  /* 0x0000000403037c10 */ /* 0x000fe2000fffe0ff */
[----:B------:R-:W-:-:S12]  /*06f0*/  UIADD3 UR5, UPT, UPT, -UR5, URZ, URZ ;  /* 0x000000ff05057290 */ /* 0x000fd8000fffe1ff */
.L_x_5:
[----:B0-----:R-:W-:-:S06]  /*0700*/  IMAD.WIDE R4, R3, 0x4, R6 ;  /* 0x0000000403047825 */ /* 0x001fcc00078e0206 */
[----:B------:R-:W2:Y:S01]  /*0710*/  LDG.E R5, desc[UR12][R4.64] ;  /* 0x0000000c04057981 */ /* 0x000ea2000c1e1900 */
[----:B------:R-:W-:Y:S01]  /*0720*/  UIADD3 UR5, UPT, UPT, UR5, 0x1, URZ ;  /* 0x0000000105057890 */ /* 0x000fe2000fffe0ff */
[----:B------:R-:W-:-:S03]  /*0730*/  IADD3 R3, PT, PT, R3, 0x1, RZ ;  /* 0x0000000103037810 */ /* 0x000fc60007ffe0ff */
[----:B------:R-:W-:Y:S01]  /*0740*/  UISETP.NE.AND UP0, UPT, UR5, URZ, UPT ;  /* 0x000000ff0500728c */ /* 0x000fe2000bf05270 */
[----:B--2---:R-:W-:-:S08]  /*0750*/  FADD R0, R5, R0 ;  /* 0x0000000005007221 */ /* 0x004fd00000000000 */
[----:B------:R-:W-:Y:S05]  /*0760*/  BRA.U UP0, `(.L_x_5) ;  /* 0xfffffffd00e47547 */ /* 0x000fea000b83ffff */
.L_x_0:
[----:B------:R-:W0:Y:S02]  /*0770*/  LDC.64 R4, c[0x0][0x398] ;  /* 0x0000e600ff047b82 */ /* 0x000e240000000a00 */
[----:B0-----:R-:W-:-:S05]  /*0780*/  IMAD.WIDE R2, R2, 0x4, R4 ;  /* 0x0000000402027825 */ /* 0x001fca00078e0204 */
[----:B------:R-:W-:Y:S01]  /*0790*/  STG.E desc[UR12][R2.64], R0 ;  /* 0x0000000002007986 */ /* 0x000fe2000c10190c */
[----:B------:R-:W-:Y:S05]  /*07a0*/  EXIT ;  /* 0x000000000000794d */ /* 0x000fea0003800000 */
.L_x_6:
[----:B------:R-:W-:-:S00]  /*07b0*/  BRA `(.L_x_6) ;  /* 0xfffffffc00fc7947 */ /* 0x000fc0000383ffff */
[----:B------:R-:W-:-:S00]  /*07c0*/  NOP ;  /* 0x0000000000007918 */ /* 0x000fc00000000000 */
        /* <DEDUP_REMOVED lines=11> */
.L_x_38:


//--------------------- .text._Z26conv2_float_level3_kernel_iPKfiiS0_iiiiiiiiPf --------------------------
	.section	.text._Z26conv2_float_level3_kernel_iPKfiiS0_iiiiiiiiPf,"ax",@progbits
	.align	128
        .global         _Z26conv2_float_level3_kernel_iPKfiiS0_iiiiiiiiPf
        .type           _Z26conv2_float_level3_kernel_iPKfiiS0_iiiiiiiiPf,@function
        .size           _Z26conv2_float_level3_kernel_iPKfiiS0_iiiiiiiiPf,(.L_x_39 - _Z26conv2_float_level3_kernel_iPKfiiS0_iiiiiiiiPf)
        .other          _Z26conv2_float_level3_kernel_iPKfiiS0_iiiiiiiiPf,@"STO_CUDA_ENTRY STV_DEFAULT"
_Z26conv2_float_level3_kernel_iPKfiiS0_iiiiiiiiPf:
.text._Z26conv2_float_level3_kernel_iPKfiiS0_iiiiiiiiPf:
        /* <DEDUP_REMOVED lines=8> */
[----:B------:R-:W0:Y:S01]  /*0080*/  LDC R3, c[0x0][0x3a0] ;  /* 0x0000e800ff037b82 */ /* 0x000e220000000800 */
[----:B------:R-:W-:Y:S01]  /*0090*/  IABS R8, R0 ;  /* 0x0000000000087213 */ /* 0x000fe20000000000 */
[----:B------:R-:W1:Y:S01]  /*00a0*/  LDCU UR4, c[0x0][0x3a4] ;  /* 0x00007480ff0477ac */ /* 0x000e620008000800 */
[----:B------:R-:W2:Y:S05]  /*00b0*/  LDCU.64 UR6, c[0x0][0x3b0] ;  /* 0x00007600ff0677ac */ /* 0x000eaa0008000a00 */
[----:B------:R-:W3:Y:S01]  /*00c0*/  LDC R2, c[0x0][0x3bc] ;  /* 0x0000ef00ff027b82 */ /* 0x000ee20000000800 */
[----:B------:R-:W4:Y:S01]  /*00d0*/  LDCU.64 UR8, c[0x0][0x358] ;  /* 0x00006b00ff0877ac */ /* 0x000f220008000a00 */
[----:B-1----:R-:W-:Y:S01]  /*00e0*/  UISETP.GE.AND UP0, UPT, UR4, 0x1, UPT ;  /* 0x000000010400788c */ /* 0x002fe2000bf06270 */
[----:B0-----:R-:W-:-:S04]  /*00f0*/  IABS R10, R3 ;  /* 0x00000003000a7213 */ /* 0x001fc80000000000 */
[----:B------:R-:W0:Y:S01]  /*0100*/  I2F.RP R6, R10 ;  /* 0x0000000a00067306 */ /* 0x000e220000209400 */
[----:B---3--:R-:W-:-:S07]  /*0110*/  IABS R9, R2 ;  /* 0x0000000200097213 */ /* 0x008fce0000000000 */
[----:B0-----:R-:W0:Y:S02]  /*0120*/  MUFU.RCP R6, R6 ;  /* 0x0000000600067308 */ /* 0x001e240000001000 */
[----:B0-----:R-:W-:Y:S01]  /*0130*/  VIADD R4, R6, 0xffffffe ;  /* 0x0ffffffe06047836 */ /* 0x001fe20000000000 */
[----:B------:R-:W-:-:S05]  /*0140*/  LOP3.LUT R6, R0, R3, RZ, 0x3c, !PT ;  /* 0x0000000300067212 */ /* 0x000fca00078e3cff */
[----:B------:R0:W1:Y:S01]  /*0150*/  F2I.FTZ.U32.TRUNC.NTZ R5, R4 ;  /* 0x0000000400057305 */ /* 0x000062000021f000 */
[----:B------:R-:W-:Y:S01]  /*0160*/  ISETP.GE.AND P2, PT, R6, RZ, PT ;  /* 0x000000ff0600720c */ /* 0x000fe20003f46270 */
[----:B0-----:R-:W-:Y:S02]  /*0170*/  IMAD.MOV.U32 R4, RZ, RZ, RZ ;  /* 0x000000ffff047224 */ /* 0x001fe400078e00ff */
[----:B-1----:R-:W-:-:S04]  /*0180*/  IMAD.MOV R7, RZ, RZ, -R5 ;  /* 0x000000ffff077224 */ /* 0x002fc800078e0a05 */
[----:B------:R-:W-:-:S04]  /*0190*/  IMAD R7, R7, R10, RZ ;  /* 0x0000000a07077224 */ /* 0x000fc800078e02ff */
[----:B------:R-:W-:Y:S02]  /*01a0*/  IMAD.HI.U32 R5, R5, R7, R4 ;  /* 0x0000000705057227 */ /* 0x000fe400078e0004 */
[----:B------:R-:W0:Y:S04]  /*01b0*/  I2F.RP R7, R9 ;  /* 0x0000000900077306 */ /* 0x000e280000209400 */
[----:B------:R-:W-:-:S04]  /*01c0*/  IMAD.HI.U32 R4, R5, R8, RZ ;  /* 0x0000000805047227 */ /* 0x000fc800078e00ff */
[----:B------:R-:W-:-:S04]  /*01d0*/  IMAD.MOV R5, RZ, RZ, -R4 ;  /* 0x000000ffff057224 */ /* 0x000fc800078e0a04 */
[C---:B------:R-:W-:Y:S01]  /*01e0*/  IMAD R5, R10.reuse, R5, R8 ;  /* 0x000000050a057224 */ /* 0x040fe200078e0208 */
[----:B0-----:R-:W0:Y:S04]  /*01f0*/  MUFU.RCP R7, R7 ;  /* 0x0000000700077308 */ /* 0x001e280000001000 */
[----:B------:R-:W-:-:S13]  /*0200*/  ISETP.GT.U32.AND P1, PT, R10, R5, PT ;  /* 0x000000050a00720c */ /* 0x000fda0003f24070 */
[----:B------:R-:W-:Y:S01]  /*0210*/  @!P1 IMAD.IADD R5, R5, 0x1, -R10 ;  /* 0x0000000105059824 */ /* 0x000fe200078e0a0a */
[----:B0-----:R-:W-:Y:S01]  /*0220*/  IADD3 R8, PT, PT, R7, 0xffffffe, RZ ;  /* 0x0ffffffe07087810 */ /* 0x001fe20007ffe0ff */
[----:B------:R-:W-:Y:S01]  /*0230*/  @!P1 VIADD R4, R4, 0x1 ;  /* 0x0000000104049836 */ /* 0x000fe20000000000 */
[----:B------:R-:W-:Y:S02]  /*0240*/  ISETP.NE.AND P1, PT, R3, RZ, PT ;  /* 0x000000ff0300720c */ /* 0x000fe40003f25270 */
[----:B------:R-:W-:Y:S02]  /*0250*/  ISETP.GE.U32.AND P0, PT, R5, R10, PT ;  /* 0x0000000a0500720c */ /* 0x000fe40003f06070 */
[----:B------:R-:W0:Y:S11]  /*0260*/  F2I.FTZ.U32.TRUNC.NTZ R5, R8 ;  /* 0x0000000800057305 */ /* 0x000e36000021f000 */
[----:B------:R-:W-:-:S04]  /*0270*/  @P0 VIADD R4, R4, 0x1 ;  /* 0x0000000104040836 */ /* 0x000fc80000000000 */
[----:B------:R-:W-:Y:S02]  /*0280*/  IMAD.MOV.U32 R13, RZ, RZ, R4 ;  /* 0x000000ffff0d7224 */ /* 0x000fe400078e0004 */
[----:B0-----:R-:W-:Y:S02]  /*0290*/  IMAD.MOV R4, RZ, RZ, -R5 ;  /* 0x000000ffff047224 */ /* 0x001fe400078e0a05 */
[----:B------:R-:W-:Y:S01]  /*02a0*/  @!P2 IMAD.MOV R13, RZ, RZ, -R13 ;  /* 0x000000ffff0da224 */ /* 0x000fe200078e0a0d */
[----:B------:R-:W-:Y:S01]  /*02b0*/  @!P1 LOP3.LUT R13, RZ, R3, RZ, 0x33, !PT ;  /* 0x00000003ff0d9212 */ /* 0x000fe200078e33ff */
[----:B------:R-:W-:Y:S02]  /*02c0*/  IMAD R7, R4, R9, RZ ;  /* 0x0000000904077224 */ /* 0x000fe400078e02ff */
[----:B------:R-:W-:Y:S01]  /*02d0*/  HFMA2 R4, -RZ, RZ, 0, 0 ;  /* 0x00000000ff047431 */ /* 0x000fe200000001ff */
[----:B------:R-:W-:-:S04]  /*02e0*/  IABS R6, R13 ;  /* 0x0000000d00067213 */ /* 0x000fc80000000000 */
[----:B------:R-:W-:-:S04]  /*02f0*/  IMAD.HI.U32 R4, R5, R7, R4 ;  /* 0x0000000705047227 */ /* 0x000fc800078e0004 */
[----:B------:R-:W-:Y:S02]  /*0300*/  IMAD.MOV.U32 R5, RZ, RZ, R6 ;  /* 0x000000ffff057224 */ /* 0x000fe400078e0006 */
[----:B------:R-:W2:Y:S02]  /*0310*/  LDC.64 R6, c[0x0][0x3a8] ;  /* 0x0000ea00ff067b82 */ /* 0x000ea40000000a00 */
[----:B------:R-:W-:-:S04]  /*0320*/  IMAD.HI.U32 R8, R4, R5, RZ ;  /* 0x0000000504087227 */ /* 0x000fc800078e00ff */
[----:B------:R-:W-:-:S04]  /*0330*/  IMAD.MOV R4, RZ, RZ, -R8 ;  /* 0x000000ffff047224 */ /* 0x000fc800078e0a08 */
[----:B------:R-:W-:-:S05]  /*0340*/  IMAD R4, R9, R4, R5 ;  /* 0x0000000409047224 */ /* 0x000fca00078e0205 */
[----:B------:R-:W-:-:S13]  /*0350*/  ISETP.GT.U32.AND P1, PT, R9, R4, PT ;  /* 0x000000040900720c */ /* 0x000fda0003f24070 */
[----:B------:R-:W-:Y:S02]  /*0360*/  @!P1 IMAD.IADD R4, R4, 0x1, -R9 ;  /* 0x0000000104049824 */ /* 0x000fe400078e0a09 */
[----:B------:R-:W-:Y:S01]  /*0370*/  @!P1 VIADD R8, R8, 0x1 ;  /* 0x0000000108089836 */ /* 0x000fe20000000000 */
[----:B------:R-:W-:Y:S02]  /*0380*/  ISETP.NE.AND P1, PT, R2, RZ, PT ;  /* 0x000000ff0200720c */ /* 0x000fe40003f25270 */
[----:B------:R-:W-:Y:S01]  /*0390*/  ISETP.GE.U32.AND P0, PT, R4, R9, PT ;  /* 0x000000090400720c */ /* 0x000fe20003f06070 */
[----:B------:R-:W-:Y:S01]  /*03a0*/  IMAD.MOV R9, RZ, RZ, -R13 ;  /* 0x000000ffff097224 */ /* 0x000fe200078e0a0d */
[----:B------:R-:W-:-:S03]  /*03b0*/  LOP3.LUT R4, R13, R2, RZ, 0x3c, !PT ;  /* 0x000000020d047212 */ /* 0x000fc600078e3cff */
[----:B------:R-:W-:Y:S01]  /*03c0*/  IMAD R9, R3, R9, R0 ;  /* 0x0000000903097224 */ /* 0x000fe200078e0200 */
[----:B------:R-:W-:Y:S02]  /*03d0*/  ISETP.GE.AND P2, PT, R4, RZ, PT ;  /* 0x000000ff0400720c */ /* 0x000fe40003f46270 */
[----:B------:R-:W0:Y:S01]  /*03e0*/  LDC.64 R4, c[0x0][0x398] ;  /* 0x0000e600ff047b82 */ /* 0x000e220000000a00 */
[----:B------:R-:W-:-:S04]  /*03f0*/  IMAD R3, R9, UR4, RZ ;  /* 0x0000000409037c24 */ /* 0x000fc8000f8e02ff */
[----:B------:R-:W-:-:S06]  /*0400*/  @P0 VIADD R8, R8, 0x1 ;  /* 0x0000000108080836 */ /* 0x000fcc0000000000 */
[----:B------:R-:W-:Y:S02]  /*0410*/  @!P2 IADD3 R8, PT, PT, -R8, RZ, RZ ;  /* 0x000000ff0808a210 */ /* 0x000fe40007ffe1ff */
[----:B------:R-:W-:-:S05]  /*0420*/  @!P1 LOP3.LUT R8, RZ, R2, RZ, 0x33, !PT ;  /* 0x00000002ff089212 */ /* 0x000fca00078e33ff */
[----:B------:R-:W-:Y:S02]  /*0430*/  IMAD.MOV R11, RZ, RZ, -R8 ;  /* 0x000000ffff0b7224 */ /* 0x000fe400078e0a08 */
[----:B--2---:R-:W-:Y:S02]  /*0440*/  IMAD R6, R8, UR6, -R6 ;  /* 0x0000000608067c24 */ /* 0x004fe4000f8e0a06 */
[----:B------:R-:W-:Y:S02]  /*0450*/  IMAD R8, R2, R11, R13 ;  /* 0x0000000b02087224 */ /* 0x000fe400078e020d */
[----:B------:R-:W-:Y:S02]  /*0460*/  IMAD.IADD R6, R9, 0x1, R6 ;  /* 0x0000000109067824 */ /* 0x000fe400078e0206 */
[----:B------:R-:W-:Y:S02]  /*0470*/  IMAD R8, R8, UR7, -R7 ;  /* 0x0000000708087c24 */ /* 0x000fe4000f8e0a07 */
[----:B0-----:R-:W-:-:S04]  /*0480*/  IMAD.WIDE R2, R3, 0x4, R4 ;  /* 0x0000000403027825 */ /* 0x001fc800078e0204 */
[----:B------:R-:W-:Y:S01]  /*0490*/  IMAD.MOV.U32 R11, RZ, RZ, RZ ;  /* 0x000000ffff0b7224 */ /* 0x000fe200078e00ff */
[----:B----4-:R-:W-:Y:S06]  /*04a0*/  BRA.U !UP0, `(.L_x_7) ;  /* 0x0000000908f87547 */ /* 0x010fec000b800000 */
[----:B------:R-:W0:Y:S01]  /*04b0*/  LDCU UR7, c[0x0][0x390] ;  /* 0x00007200ff0777ac */ /* 0x000e220008000800 */
[----:B------:R-:W-:Y:S01]  /*04c0*/  IMAD.MOV.U32 R11, RZ, RZ, RZ ;  /* 0x000000ffff0b7224 */ /* 0x000fe200078e00ff */
[----:B------:R-:W-:Y:S01]  /*04d0*/  MOV R9, RZ ;  /* 0x000000ff00097202 */ /* 0x000fe20000000f00 */
[----:B------:R-:W1:Y:S01]  /*04e0*/  LDCU UR5, c[0x0][0x394] ;  /* 0x00007280ff0577ac */ /* 0x000e620008000800 */
[----:B------:R-:W-:Y:S02]  /*04f0*/  UISETP.GE.U32.AND UP0, UPT, UR4, 0x8, UPT ;  /* 0x000000080400788c */ /* 0x000fe4000bf06070 */
[----:B------:R-:W-:-:S04]  /*0500*/  ULOP3.LUT UR6, UR4, 0x7, URZ, 0xc0, !UPT ;  /* 0x0000000704067892 */ /* 0x000fc8000f8ec0ff */
[----:B------:R-:W-:Y:S01]  /*0510*/  UISETP.NE.AND UP1, UPT, UR6, URZ, UPT ;  /* 0x000000ff0600728c */ /* 0x000fe2000bf25270 */
[----:B0-----:R-:W-:-:S04]  /*0520*/  ISETP.GE.AND P0, PT, R6, UR7, PT ;  /* 0x0000000706007c0c */ /* 0x001fc8000bf06270 */
[C---:B------:R-:W-:Y:S01]  /*0530*/  ISETP.LT.OR P0, PT, R6.reuse, RZ, P0 ;  /* 0x000000ff0600720c */ /* 0x040fe20000701670 */
[----:B-1----:R-:W-:Y:S01]  /*0540*/  IMAD R10, R6, UR5, RZ ;  /* 0x00000005060a7c24 */ /* 0x002fe2000f8e02ff */
[----:B------:R-:W-:Y:S11]  /*0550*/  BRA.U !UP0, `(.L_x_8) ;  /* 0x0000000508387547 */ /* 0x000ff6000b800000 */
[----:B------:R-:W0:Y:S01]  /*0560*/  LDC.64 R4, c[0x0][0x388] ;  /* 0x0000e200ff047b82 */ /* 0x000e220000000a00 */
[----:B------:R-:W-:Y:S01]  /*0570*/  ULOP3.LUT UR4, UR4, 0x7ffffff8, URZ, 0xc0, !UPT ;  /* 0x7ffffff804047892 */ /* 0x000fe2000f8ec0ff */
[----:B------:R-:W-:Y:S01]  /*0580*/  IMAD.MOV.U32 R11, RZ, RZ, RZ ;  /* 0x000000ffff0b7224 */ /* 0x000fe200078e00ff */
[----:B------:R-:W1:Y:S04]  /*0590*/  LDCU UR5, c[0x0][0x394] ;  /* 0x00007280ff0577ac */ /* 0x000e680008000800 */
[----:B------:R-:W-:Y:S01]  /*05a0*/  IMAD.U32 R9, RZ, RZ, UR4 ;  /* 0x00000004ff097e24 */ /* 0x000fe2000f8e00ff */
[----:B------:R-:W-:-:S06]  /*05b0*/  UMOV UR4, URZ ;  /* 0x000000ff00047c82 */ /* 0x000fcc0008000000 */
.L_x_9:
[----:B------:R-:W-:Y:S02]  /*05c0*/  VIADD R13, R8, UR4 ;  /* 0x00000004080d7c36 */ /* 0x000fe40008000000 */
[----:B------:R-:W-:Y:S01]  /*05d0*/  HFMA2 R14, -RZ, RZ, 0, 0 ;  /* 0x00000000ff0e7431 */ /* 0x000fe200000001ff */
[----:B------:R-:W2:Y:S01]  /*05e0*/  LDG.E R26, desc[UR8][R2.64] ;  /* 0x00000008021a7981 */ /* 0x000ea2000c1e1900 */
[C---:B------:R-:W-:Y:S01]  /*05f0*/  VIADD R6, R13.reuse, 0x1 ;  /* 0x000000010d067836 */ /* 0x040fe20000000000 */
[C---:B-1----:R-:W-:Y:S01]  /*0600*/  ISETP.GE.AND P1, PT, R13.reuse, UR5, PT ;  /* 0x000000050d007c0c */ /* 0x042fe2000bf26270 */
[C---:B------:R-:W-:Y:S01]  /*0610*/  VIADD R7, R13.reuse, 0x2 ;  /* 0x000000020d077836 */ /* 0x040fe20000000000 */
[----:B------:R-:W3:Y:S01]  /*0620*/  LDG.E R23, desc[UR8][R2.64+0x4] ;  /* 0x0000040802177981 */ /* 0x000ee2000c1e1900 */
[C---:B------:R-:W-:Y:S01]  /*0630*/  VIADD R12, R13.reuse, 0x4 ;  /* 0x000000040d0c7836 */ /* 0x040fe20000000000 */
[C---:B------:R-:W-:Y:S01]  /*0640*/  ISETP.GE.AND P4, PT, R6.reuse, UR5, PT ;  /* 0x0000000506007c0c */ /* 0x040fe2000bf86270 */
[C---:B------:R-:W-:Y:S01]  /*0650*/  VIADD R15, R13.reuse, 0x5 ;  /* 0x000000050d0f7836 */ /* 0x040fe20000000000 */
[C---:B------:R-:W-:Y:S01]  /*0660*/  ISETP.LT.OR P1, PT, R13.reuse, RZ, P1 ;  /* 0x000000ff0d00720c */ /* 0x040fe20000f21670 */
[----:B------:R-:W-:Y:S01]  /*0670*/  VIADD R16, R13, 0x6 ;  /* 0x000000060d107836 */ /* 0x000fe20000000000 */
[----:B------:R-:W-:Y:S01]  /*0680*/  ISETP.LT.OR P4, PT, R6, RZ, P4 ;  /* 0x000000ff0600720c */ /* 0x000fe20002781670 */
[----:B------:R-:W-:Y:S01]  /*0690*/  IMAD.MOV.U32 R25, RZ, RZ, RZ ;  /* 0x000000ffff197224 */ /* 0x000fe200078e00ff */
[----:B------:R-:W-:Y:S01]  /*06a0*/  ISETP.GE.AND P3, PT, R7, UR5, PT ;  /* 0x0000000507007c0c */ /* 0x000fe2000bf66270 */
[----:B------:R-:W-:Y:S01]  /*06b0*/  IMAD.MOV.U32 R22, RZ, RZ, RZ ;  /* 0x000000ffff167224 */ /* 0x000fe200078e00ff */
[----:B------:R-:W-:Y:S01]  /*06c0*/  IADD3 R6, PT, PT, R13, 0x3, RZ ;  /* 0x000000030d067810 */ /* 0x000fe20007ffe0ff */
[----:B------:R-:W4:Y:S01]  /*06d0*/  LDG.E R28, desc[UR8][R2.64+0x8] ;  /* 0x00000808021c7981 */ /* 0x000f22000c1e1900 */
[----:B------:R-:W-:-:S02]  /*06e0*/  PLOP3.LUT P5, PT, P0, P1, PT, 0xf8, 0x8f ;  /* 0x00000000008f781c */ /* 0x000fc400007a3f70 */
[----:B------:R-:W-:Y:S01]  /*06f0*/  ISETP.GE.AND P1, PT, R12, UR5, PT ;  /* 0x000000050c007c0c */ /* 0x000fe2000bf26270 */
[----:B------:R-:W5:Y:S01]  /*0700*/  LDG.E R21, desc[UR8][R2.64+0xc] ;  /* 0x00000c0802157981 */ /* 0x000f62000c1e1900 */
[----:B------:R-:W-:Y:S01]  /*0710*/  ISETP.LT.OR P3, PT, R7, RZ, P3 ;  /* 0x000000ff0700720c */ /* 0x000fe20001f61670 */
[----:B------:R-:W-:Y:S01]  /*0720*/  IMAD.IADD R7, R10, 0x1, R13 ;  /* 0x000000010a077824 */ /* 0x000fe200078e020d */
[----:B------:R-:W-:Y:S01]  /*0730*/  ISETP.GE.AND P2, PT, R6, UR5, PT ;  /* 0x0000000506007c0c */ /* 0x000fe2000bf46270 */
[----:B------:R-:W-:Y:S01]  /*0740*/  VIADD R13, R13, 0x7 ;  /* 0x000000070d0d7836 */ /* 0x000fe20000000000 */
[----:B------:R-:W-:Y:S02]  /*0750*/  PLOP3.LUT P4, PT, P0, P4, PT, 0xf8, 0x8f ;  /* 0x00000000008f781c */ /* 0x000fe40000789f70 */
[----:B------:R-:W-:Y:S01]  /*0760*/  MOV R20, RZ ;  /* 0x000000ff00147202 */ /* 0x000fe20000000f00 */
[----:B------:R-:W-:Y:S01]  /*0770*/  IMAD.MOV.U32 R18, RZ, RZ, RZ ;  /* 0x000000ffff127224 */ /* 0x000fe200078e00ff */
[----:B------:R-:W-:Y:S01]  /*0780*/  ISETP.LT.OR P1, PT, R12, RZ, P1 ;  /* 0x000000ff0c00720c */ /* 0x000fe20000f21670 */
[----:B------:R-:W-:Y:S01]  /*0790*/  IMAD.MOV.U32 R12, RZ, RZ, RZ ;  /* 0x000000ffff0c7224 */ /* 0x000fe200078e00ff */
[----:B------:R-:W-:Y:S01]  /*07a0*/  ISETP.LT.OR P2, PT, R6, RZ, P2 ;  /* 0x000000ff0600720c */ /* 0x000fe20001741670 */
[----:B0-----:R-:W-:Y:S01]  /*07b0*/  IMAD.WIDE R6, R7, 0x4, R4 ;  /* 0x0000000407067825 */ /* 0x001fe200078e0204 */
[----:B------:R-:W-:Y:S01]  /*07c0*/  PLOP3.LUT P3, PT, P0, P3, PT, 0xf8, 0x8f ;  /* 0x00000000008f781c */ /* 0x000fe20000767f70 */
[----:B------:R-:W5:Y:S01]  /*07d0*/  LDG.E R19, desc[UR8][R2.64+0x10] ;  /* 0x0000100802137981 */ /* 0x000f62000c1e1900 */
[----:B------:R-:W-:-:S02]  /*07e0*/  ISETP.GE.AND P6, PT, R15, UR5, PT ;  /* 0x000000050f007c0c */ /* 0x000fc4000bfc6270 */
[----:B------:R-:W-:Y:S01]  /*07f0*/  PLOP3.LUT P2, PT, P0, P2, PT, 0xf8, 0x8f ;  /* 0x00000000008f781c */ /* 0x000fe20000745f70 */
[----:B------:R-:W2:Y:S01]  /*0800*/  @!P5 LDG.E R12, desc[UR8][R6.64] ;  /* 0x00000008060cd981 */ /* 0x000ea2000c1e1900 */
[C---:B------:R-:W-:Y:S02]  /*0810*/  ISETP.GE.AND P5, PT, R16.reuse, UR5, PT ;  /* 0x0000000510007c0c */ /* 0x040fe4000bfa6270 */
[----:B------:R-:W-:Y:S01]  /*0820*/  ISETP.LT.OR P6, PT, R15, RZ, P6 ;  /* 0x000000ff0f00720c */ /* 0x000fe200037c1670 */
[----:B------:R-:W3:Y:S01]  /*0830*/  @!P4 LDG.E R14, desc[UR8][R6.64+0x4] ;  /* 0x00000408060ec981 */ /* 0x000ee2000c1e1900 */
[----:B------:R-:W-:Y:S02]  /*0840*/  PLOP3.LUT P1, PT, P0, P1, PT, 0xf8, 0x8f ;  /* 0x00000000008f781c */ /* 0x000fe40000723f70 */
[----:B------:R-:W-:Y:S01]  /*0850*/  ISETP.GE.AND P4, PT, R13, UR5, PT ;  /* 0x000000050d007c0c */ /* 0x000fe2000bf86270 */
[----:B------:R-:W4:Y:S01]  /*0860*/  @!P3 LDG.E R25, desc[UR8][R6.64+0x8] ;  /* 0x000008080619b981 */ /* 0x000f22000c1e1900 */
[----:B------:R-:W-:-:S02]  /*0870*/  ISETP.LT.OR P5, PT, R16, RZ, P5 ;  /* 0x000000ff1000720c */ /* 0x000fc40002fa1670 */
[----:B------:R-:W-:Y:S01]  /*0880*/  PLOP3.LUT P6, PT, P0, P6, PT, 0xf8, 0x8f ;  /* 0x00000000008f781c */ /* 0x000fe200007cdf70 */
[----:B------:R-:W5:Y:S01]  /*0890*/  @!P2 LDG.E R22, desc[UR8][R6.64+0xc] ;  /* 0x00000c080616a981 */ /* 0x000f62000c1e1900 */
[----:B------:R-:W-:Y:S02]  /*08a0*/  ISETP.LT.OR P4, PT, R13, RZ, P4 ;  /* 0x000000ff0d00720c */ /* 0x000fe40002781670 */
[----:B------:R-:W-:Y:S01]  /*08b0*/  PLOP3.LUT P5, PT, P0, P5, PT, 0xf8, 0x8f ;  /* 0x00000000008f781c */ /* 0x000fe200007abf70 */
[----:B------:R-:W-:Y:S01]  /*08c0*/  IMAD.MOV.U32 R15, RZ, RZ, RZ ;  /* 0x000000ffff0f7224 */ /* 0x000fe200078e00ff */
[----:B------:R-:W-:Y:S01]  /*08d0*/  PLOP3.LUT P4, PT, P0, P4, PT, 0xf8, 0x8f ;  /* 0x00000000008f781c */ /* 0x000fe20000789f70 */
[----:B------:R-:W5:Y:S01]  /*08e0*/  @!P1 LDG.E R20, desc[UR8][R6.64+0x10] ;  /* 0x0000100806149981 */ /* 0x000f62000c1e1900 */
[----:B------:R-:W-:-:S03]  /*08f0*/  IMAD.MOV.U32 R13, RZ, RZ, RZ ;  /* 0x000000ffff0d7224 */ /* 0x000fc600078e00ff */
[----:B------:R-:W5:Y:S04]  /*0900*/  LDG.E R17, desc[UR8][R2.64+0x14] ;  /* 0x0000140802117981 */ /* 0x000f68000c1e1900 */
[----:B------:R-:W5:Y:S04]  /*0910*/  @!P6 LDG.E R18, desc[UR8][R6.64+0x14] ;  /* 0x000014080612e981 */ /* 0x000f68000c1e1900 */
[----:B------:R-:W5:Y:S04]  /*0920*/  @!P5 LDG.E R15, desc[UR8][R6.64+0x18] ;  /* 0x00001808060fd981 */ /* 0x000f68000c1e1900 */
[----:B------:R-:W5:Y:S04]  /*0930*/  LDG.E R24, desc[UR8][R2.64+0x18] ;  /* 0x0000180802187981 */ /* 0x000f68000c1e1900 */
[----:B------:R-:W5:Y:S04]  /*0940*/  @!P4 LDG.E R13, desc[UR8][R6.64+0x1c] ;  /* 0x00001c08060dc981 */ /* 0x000f68000c1e1900 */
[----:B------:R0:W5:Y:S01]  /*0950*/  LDG.E R16, desc[UR8][R2.64+0x1c] ;  /* 0x00001c0802107981 */ /* 0x000162000c1e1900 */
[----:B------:R-:W-:-:S06]  /*0960*/  UIADD3 UR4, UPT, UPT, UR4, 0x8, URZ ;  /* 0x0000000804047890 */ /* 0x000fcc000fffe0ff */
[----:B------:R-:W-:Y:S01]  /*0970*/  ISETP.NE.AND P2, PT, R9, UR4, PT ;  /* 0x0000000409007c0c */ /* 0x000fe2000bf45270 */
[----:B--2---:R-:W-:-:S04]  /*0980*/  FFMA R12, R26, R12, R11 ;  /* 0x0000000c1a0c7223 */ /* 0x004fc8000000000b */
[----:B---3--:R-:W-:-:S04]  /*0990*/  FFMA R23, R23, R14, R12 ;  /* 0x0000000e17177223 */ /* 0x008fc8000000000c */
[----:B----4-:R-:W-:-:S04]  /*09a0*/  FFMA R28, R28, R25, R23 ;  /* 0x000000191c1c7223 */ /* 0x010fc80000000017 */
[----:B-----5:R-:W-:-:S04]  /*09b0*/  FFMA R22, R21, R22, R28 ;  /* 0x0000001615167223 */ /* 0x020fc8000000001c */
[----:B------:R-:W-:Y:S01]  /*09c0*/  FFMA R20, R19, R20, R22 ;  /* 0x0000001413147223 */ /* 0x000fe20000000016 */
[----:B------:R-:W-:-:S03]  /*09d0*/  IADD3 R12, P1, PT, R2, 0x20, RZ ;  /* 0x00000020020c7810 */ /* 0x000fc60007f3e0ff */
[----:B------:R-:W-:Y:S02]  /*09e0*/  FFMA R17, R17, R18, R20 ;  /* 0x0000001211117223 */ /* 0x000fe40000000014 */
[----:B0-----:R-:W-:Y:S01]  /*09f0*/  IMAD.X R3, RZ, RZ, R3, P1 ;  /* 0x000000ffff037224 */ /* 0x001fe200008e0603 */
[----:B------:R-:W-:Y:S01]  /*0a00*/  MOV R2, R12 ;  /* 0x0000000c00027202 */ /* 0x000fe20000000f00 */
[----:B------:R-:W-:-:S04]  /*0a10*/  FFMA R15, R24, R15, R17 ;  /* 0x0000000f180f7223 */ /* 0x000fc80000000011 */
[----:B------:R-:W-:Y:S01]  /*0a20*/  FFMA R11, R16, R13, R15 ;  /* 0x0000000d100b7223 */ /* 0x000fe2000000000f */
[----:B------:R-:W-:Y:S06]  /*0a30*/  @P2 BRA `(.L_x_9) ;  /* 0xfffffff800e02947 */ /* 0x000fec000383ffff */
.L_x_8:
[----:B------:R-:W-:Y:S05]  /*0a40*/  BRA.U !UP1, `(.L_x_7) ;  /* 0x0000000509907547 */ /* 0x000fea000b800000 */
[----:B------:R-:W0:Y:S01]  /*0a50*/  LDCU UR4, c[0x0][0x3a4] ;  /* 0x00007480ff0477ac */ /* 0x000e220008000800 */
[----:B------:R-:W-:Y:S02]  /*0a60*/  UISETP.GE.U32.AND UP0, UPT, UR6, 0x4, UPT ;  /* 0x000000040600788c */ /* 0x000fe4000bf06070 */
[----:B0-----:R-:W-:-:S04]  /*0a70*/  ULOP3.LUT UR7, UR4, 0x3, URZ, 0xc0, !UPT ;  /* 0x0000000304077892 */ /* 0x001fc8000f8ec0ff */
[----:B------:R-:W-:-:S03]  /*0a80*/  UISETP.NE.AND UP1, UPT, UR7, URZ, UPT ;  /* 0x000000ff0700728c */ /* 0x000fc6000bf25270 */
[----:B------:R-:W-:Y:S08]  /*0a90*/  BRA.U !UP0, `(.L_x_10) ;  /* 0x0000000108bc7547 */ /* 0x000ff0000b800000 */
[----:B------:R-:W-:Y:S01]  /*0aa0*/  IMAD.IADD R17, R8, 0x1, R9 ;  /* 0x0000000108117824 */ /* 0x000fe200078e0209 */
[----:B------:R-:W0:Y:S01]  /*0ab0*/  LDCU.64 UR10, c[0x0][0x388] ;  /* 0x00007100ff0a77ac */ /* 0x000e220008000a00 */
[----:B------:R-:W-:Y:S01]  /*0ac0*/  SHF.R.S32.HI R6, RZ, 0x1f, R8 ;  /* 0x0000001fff067819 */ /* 0x000fe20000011408 */
[----:B------:R-:W2:Y:S01]  /*0ad0*/  LDG.E R18, desc[UR8][R2.64+0x8] ;  /* 0x0000080802127981 */ /* 0x000ea2000c1e1900 */
[C---:B------:R-:W-:Y:S01]  /*0ae0*/  VIADD R12, R17.reuse, 0x1 ;  /* 0x00000001110c7836 */ /* 0x040fe20000000000 */
[C---:B------:R-:W-:Y:S01]  /*0af0*/  ISETP.GE.AND P1, PT, R17.reuse, UR5, PT ;  /* 0x0000000511007c0c */ /* 0x040fe2000bf26270 */
[C---:B------:R-:W-:Y:S01]  /*0b00*/  VIADD R16, R17.reuse, 0x2 ;  /* 0x0000000211107836 */ /* 0x040fe20000000000 */
[----:B------:R-:W-:Y:S02]  /*0b10*/  SHF.R.S32.HI R13, RZ, 0x1f, R10 ;  /* 0x0000001fff0d7819 */ /* 0x000fe4000001140a */
[----:B------:R-:W-:Y:S02]  /*0b20*/  ISETP.LT.OR P1, PT, R17, RZ, P1 ;  /* 0x000000ff1100720c */ /* 0x000fe40000f21670 */
[----:B------:R-:W-:-:S02]  /*0b30*/  IADD3 R14, P4, P5, R10, R9, R8 ;  /* 0x000000090a0e7210 */ /* 0x000fc40007d9e008 */
[----:B------:R-:W-:Y:S02]  /*0b40*/  PLOP3.LUT P1, PT, P0, P1, PT, 0xf8, 0x8f ;  /* 0x00000000008f781c */ /* 0x000fe40000723f70 */
[----:B------:R-:W-:Y:S02]  /*0b50*/  ISETP.GE.AND P2, PT, R12, UR5, PT ;  /* 0x000000050c007c0c */ /* 0x000fe4000bf46270 */
[----:B------:R-:W-:Y:S02]  /*0b60*/  IADD3.X R15, PT, PT, R13, RZ, R6, P4, P5 ;  /* 0x000000ff0d0f7210 */ /* 0x000fe400027ea406 */
[----:B------:R-:W-:Y:S02]  /*0b70*/  ISETP.GE.AND P3, PT, R16, UR5, PT ;  /* 0x0000000510007c0c */ /* 0x000fe4000bf66270 */
[----:B------:R-:W-:Y:S01]  /*0b80*/  ISETP.LT.OR P2, PT, R12, RZ, P2 ;  /* 0x000000ff0c00720c */ /* 0x000fe20001741670 */
[----:B------:R-:W-:Y:S01]  /*0b90*/  IMAD.MOV.U32 R12, RZ, RZ, RZ ;  /* 0x000000ffff0c7224 */ /* 0x000fe200078e00ff */
[----:B------:R-:W-:-:S02]  /*0ba0*/  IADD3 R13, PT, PT, R17, 0x3, RZ ;  /* 0x00000003110d7810 */ /* 0x000fc40007ffe0ff */
[----:B------:R-:W-:Y:S01]  /*0bb0*/  ISETP.LT.OR P3, PT, R16, RZ, P3 ;  /* 0x000000ff1000720c */ /* 0x000fe20001f61670 */
[----:B------:R-:W1:Y:S01]  /*0bc0*/  @!P1 LDC.64 R4, c[0x0][0x388] ;  /* 0x0000e200ff049b82 */ /* 0x000e620000000a00 */
[----:B------:R-:W-:Y:S01]  /*0bd0*/  @!P1 IMAD.IADD R7, R10, 0x1, R17 ;  /* 0x000000010a079824 */ /* 0x000fe200078e0211 */
[C---:B------:R-:W-:Y:S01]  /*0be0*/  ISETP.GE.AND P4, PT, R13.reuse, UR5, PT ;  /* 0x000000050d007c0c */ /* 0x040fe2000bf86270 */
[----:B------:R-:W3:Y:S01]  /*0bf0*/  LDG.E R16, desc[UR8][R2.64+0x4] ;  /* 0x0000040802107981 */ /* 0x000ee2000c1e1900 */
[----:B------:R-:W-:Y:S02]  /*0c00*/  PLOP3.LUT P2, PT, P0, P2, PT, 0xf8, 0x8f ;  /* 0x00000000008f781c */ /* 0x000fe40000745f70 */
[----:B------:R-:W-:Y:S02]  /*0c10*/  ISETP.LT.OR P4, PT, R13, RZ, P4 ;  /* 0x000000ff0d00720c */ /* 0x000fe40002781670 */
[----:B------:R-:W-:Y:S01]  /*0c20*/  PLOP3.LUT P3, PT, P0, P3, PT, 0xf8, 0x8f ;  /* 0x00000000008f781c */ /* 0x000fe20000767f70 */
[----:B------:R-:W-:Y:S01]  /*0c30*/  IMAD.MOV.U32 R13, RZ, RZ, RZ ;  /* 0x000000ffff0d7224 */ /* 0x000fe200078e00ff */
[----:B------:R-:W-:Y:S01]  /*0c40*/  PLOP3.LUT P4, PT, P0, P4, PT, 0xf8, 0x8f ;  /* 0x00000000008f781c */ /* 0x000fe20000789f70 */
[----:B------:R-:W-:-:S02]  /*0c50*/  IMAD.MOV.U32 R17, RZ, RZ, RZ ;  /* 0x000000ffff117224 */ /* 0x000fc400078e00ff */
[----:B-1----:R-:W-:Y:S01]  /*0c60*/  @!P1 IMAD.WIDE R6, R7, 0x4, R4 ;  /* 0x0000000407069825 */ /* 0x002fe200078e0204 */
[----:B0-----:R-:W-:-:S04]  /*0c70*/  LEA R4, P5, R14, UR10, 0x2 ;  /* 0x0000000a0e047c11 */ /* 0x001fc8000f8a10ff */
[----:B------:R-:W-:Y:S01]  /*0c80*/  LEA.HI.X R5, R14, UR11, R15, 0x2, P5 ;  /* 0x0000000b0e057c11 */ /* 0x000fe2000a8f140f */
[----:B------:R0:W4:Y:S01]  /*0c90*/  @!P1 LDG.E R12, desc[UR8][R6.64] ;  /* 0x00000008060c9981 */ /* 0x000122000c1e1900 */
[----:B------:R-:W-:-:S03]  /*0ca0*/  IMAD.MOV.U32 R15, RZ, RZ, RZ ;  /* 0x000000ffff0f7224 */ /* 0x000fc600078e00ff */
[----:B------:R-:W4:Y:S04]  /*0cb0*/  LDG.E R14, desc[UR8][R2.64] ;  /* 0x00000008020e7981 */ /* 0x000f28000c1e1900 */
[----:B------:R-:W3:Y:S04]  /*0cc0*/  @!P2 LDG.E R13, desc[UR8][R4.64+0x4] ;  /* 0x00000408040da981 */ /* 0x000ee8000c1e1900 */
[----:B------:R-:W2:Y:S04]  /*0cd0*/  @!P3 LDG.E R15, desc[UR8][R4.64+0x8] ;  /* 0x00000808040fb981 */ /* 0x000ea8000c1e1900 */
[----:B------:R-:W5:Y:S04]  /*0ce0*/  @!P4 LDG.E R17, desc[UR8][R4.64+0xc] ;  /* 0x00000c080411c981 */ /* 0x000f68000c1e1900 */
[----:B------:R1:W5:Y:S01]  /*0cf0*/  LDG.E R6, desc[UR8][R2.64+0xc] ;  /* 0x00000c0802067981 */ /* 0x000362000c1e1900 */
[----:B0-----:R-:W-:Y:S01]  /*0d00*/  IADD3 R7, P1, PT, R2, 0x10, RZ ;  /* 0x0000001002077810 */ /* 0x001fe20007f3e0ff */
[----:B------:R-:W-:-:S04]  /*0d10*/  VIADD R9, R9, 0x4 ;  /* 0x0000000409097836 */ /* 0x000fc80000000000 */
[----:B-1----:R-:W-:Y:S02]  /*0d20*/  IMAD.MOV.U32 R2, RZ, RZ, R7 ;  /* 0x000000ffff027224 */ /* 0x002fe400078e0007 */
[----:B----4-:R-:W-:Y:S01]  /*0d30*/  FFMA R11, R14, R12, R11 ;  /* 0x0000000c0e0b7223 */ /* 0x010fe2000000000b */
[----:B------:R-:W-:-:S03]  /*0d40*/  IADD3.X R12, PT, PT, RZ, R3, RZ, P1, !PT ;  /* 0x00000003ff0c7210 */ /* 0x000fc60000ffe4ff */
[----:B---3--:R-:W-:-:S04]  /*0d50*/  FFMA R11, R16, R13, R11 ;  /* 0x0000000d100b7223 */ /* 0x008fc8000000000b */
[----:B--2---:R-:W-:Y:S01]  /*0d60*/  FFMA R11, R18, R15, R11 ;  /* 0x0000000f120b7223 */ /* 0x004fe2000000000b */
[----:B------:R-:W-:-:S03]  /*0d70*/  IMAD.MOV.U32 R3, RZ, RZ, R12 ;  /* 0x000000ffff037224 */ /* 0x000fc600078e000c */
[----:B-----5:R-:W-:-:S07]  /*0d80*/  FFMA R11, R6, R17, R11 ;  /* 0x00000011060b7223 */ /* 0x020fce000000000b */
.L_x_10:
[----:B------:R-:W-:Y:S05]  /*0d90*/  BRA.U !UP1, `(.L_x_7) ;  /* 0x0000000109bc7547 */ /* 0x000fea000b800000 */
[----:B------:R-:W-:Y:S02]  /*0da0*/  UISETP.NE.AND UP0, UPT, UR7, 0x1, UPT ;  /* 0x000000010700788c */ /* 0x000fe4000bf05270 */
[----:B------:R-:W-:-:S04]  /*0db0*/  ULOP3.LUT UR4, UR4, 0x1, URZ, 0xc0, !UPT ;  /* 0x0000000104047892 */ /* 0x000fc8000f8ec0ff */
[----:B------:R-:W-:-:S03]  /*0dc0*/  UISETP.NE.U32.AND UP1, UPT, UR4, 0x1, UPT ;  /* 0x000000010400788c */ /* 0x000fc6000bf25070 */
[----:B------:R-:W-:Y:S08]  /*0dd0*/  BRA.U !UP0, `(.L_x_11) ;  /* 0x00000001087c7547 */ /* 0x000ff0000b800000 */
[----:B------:R-:W-:Y:S01]  /*0de0*/  IMAD.IADD R13, R8, 0x1, R9 ;  /* 0x00000001080d7824 */ /* 0x000fe200078e0209 */
[----:B------:R-:W2:Y:S04]  /*0df0*/  LDG.E R16, desc[UR8][R2.64] ;  /* 0x0000000802107981 */ /* 0x000ea8000c1e1900 */
[C---:B------:R-:W-:Y:S02]  /*0e00*/  IADD3 R4, PT, PT, R13.reuse, 0x1, RZ ;  /* 0x000000010d047810 */ /* 0x040fe40007ffe0ff */
[C---:B------:R-:W-:Y:S02]  /*0e10*/  ISETP.GE.AND P1, PT, R13.reuse, UR5, PT ;  /* 0x000000050d007c0c */ /* 0x040fe4000bf26270 */
[----:B------:R-:W-:Y:S02]  /*0e20*/  ISETP.GE.AND P2, PT, R4, UR5, PT ;  /* 0x0000000504007c0c */ /* 0x000fe4000bf46270 */
[----:B------:R-:W-:-:S02]  /*0e30*/  ISETP.LT.OR P1, PT, R13, RZ, P1 ;  /* 0x000000ff0d00720c */ /* 0x000fc40000f21670 */
[----:B------:R-:W-:Y:S02]  /*0e40*/  ISETP.LT.OR P2, PT, R4, RZ, P2 ;  /* 0x000000ff0400720c */ /* 0x000fe40001741670 */
[----:B------:R-:W-:Y:S02]  /*0e50*/  PLOP3.LUT P1, PT, P0, P1, PT, 0xf8, 0x8f ;  /* 0x00000000008f781c */ /* 0x000fe40000723f70 */
[----:B------:R-:W-:-:S11]  /*0e60*/  PLOP3.LUT P2, PT, P0, P2, PT, 0xf8, 0x8f ;  /* 0x00000000008f781c */ /* 0x000fd60000745f70 */
[----:B------:R-:W0:Y:S01]  /*0e70*/  @!P1 LDC.64 R6, c[0x0][0x388] ;  /* 0x0000e200ff069b82 */ /* 0x000e220000000a00 */
[C---:B------:R-:W-:Y:S01]  /*0e80*/  @!P1 IMAD.IADD R13, R10.reuse, 0x1, R13 ;  /* 0x000000010a0d9824 */ /* 0x040fe200078e020d */
[----:B------:R-:W-:Y:S02]  /*0e90*/  @!P2 SHF.R.S32.HI R15, RZ, 0x1f, R10 ;  /* 0x0000001fff0fa819 */ /* 0x000fe4000001140a */
[--C-:B------:R-:W-:Y:S02]  /*0ea0*/  @!P2 SHF.R.S32.HI R14, RZ, 0x1f, R8.reuse ;  /* 0x0000001fff0ea819 */ /* 0x100fe40000011408 */
[----:B------:R-:W-:Y:S02]  /*0eb0*/  @!P2 SHF.R.S32.HI R12, RZ, 0x1f, R9 ;  /* 0x0000001fff0ca819 */ /* 0x000fe40000011409 */
[----:B------:R-:W1:Y:S01]  /*0ec0*/  @!P2 LDC.64 R4, c[0x0][0x388] ;  /* 0x0000e200ff04ab82 */ /* 0x000e620000000a00 */
[----:B------:R-:W-:-:S04]  /*0ed0*/  @!P2 IADD3 R17, P3, P4, R10, R9, R8 ;  /* 0x000000090a11a210 */ /* 0x000fc80007c7e008 */
[----:B------:R-:W-:Y:S01]  /*0ee0*/  @!P2 IADD3.X R14, PT, PT, R15, R12, R14, P3, P4 ;  /* 0x0000000c0f0ea210 */ /* 0x000fe20001fe840e */
[----:B0-----:R-:W-:Y:S01]  /*0ef0*/  @!P1 IMAD.WIDE R6, R13, 0x4, R6 ;  /* 0x000000040d069825 */ /* 0x001fe200078e0206 */
[----:B------:R-:W-:-:S06]  /*0f00*/  CS2R R12, SRZ ;  /* 0x00000000000c7805 */ /* 0x000fcc000001ff00 */
[----:B------:R-:W2:Y:S01]  /*0f10*/  @!P1 LDG.E R12, desc[UR8][R6.64] ;  /* 0x00000008060c9981 */ /* 0x000ea2000c1e1900 */
[----:B-1----:R-:W-:-:S04]  /*0f20*/  @!P2 LEA R4, P3, R17, R4, 0x2 ;  /* 0x000000041104a211 */ /* 0x002fc800078610ff */
[----:B------:R-:W-:Y:S02]  /*0f30*/  @!P2 LEA.HI.X R5, R17, R5, R14, 0x2, P3 ;  /* 0x000000051105a211 */ /* 0x000fe400018f140e */
[----:B------:R0:W3:Y:S04]  /*0f40*/  LDG.E R17, desc[UR8][R2.64+0x4] ;  /* 0x0000040802117981 */ /* 0x0000e8000c1e1900 */
[----:B------:R-:W3:Y:S01]  /*0f50*/  @!P2 LDG.E R13, desc[UR8][R4.64+0x4] ;  /* 0x00000408040da981 */ /* 0x000ee2000c1e1900 */
[----:B------:R-:W-:-:S05]  /*0f60*/  IADD3 R14, P1, PT, R2, 0x8, RZ ;  /* 0x00000008020e7810 */ /* 0x000fca0007f3e0ff */
[----:B------:R-:W-:Y:S02]  /*0f70*/  IMAD.X R15, RZ, RZ, R3, P1 ;  /* 0x000000ffff0f7224 */ /* 0x000fe400008e0603 */
[----:B------:R-:W-:Y:S02]  /*0f80*/  VIADD R9, R9, 0x2 ;  /* 0x0000000209097836 */ /* 0x000fe40000000000 */
[----:B0-----:R-:W-:Y:S01]  /*0f90*/  IMAD.MOV.U32 R2, RZ, RZ, R14 ;  /* 0x000000ffff027224 */ /* 0x001fe200078e000e */
[----:B------:R-:W-:Y:S01]  /*0fa0*/  MOV R3, R15 ;  /* 0x0000000f00037202 */ /* 0x000fe20000000f00 */
[----:B--2---:R-:W-:-:S04]  /*0fb0*/  FFMA R12, R16, R12, R11 ;  /* 0x0000000c100c7223 */ /* 0x004fc8000000000b */
[----:B---3--:R-:W-:-:S07]  /*0fc0*/  FFMA R11, R17, R13, R12 ;  /* 0x0000000d110b7223 */ /* 0x008fce000000000c */
.L_x_11:
[----:B------:R-:W-:Y:S05]  /*0fd0*/  BRA.U UP1, `(.L_x_7) ;  /* 0x00000001012c7547 */ /* 0x000fea000b800000 */
[----:B------:R-:W-:Y:S01]  /*0fe0*/  IMAD.IADD R7, R8, 0x1, R9 ;  /* 0x0000000108077824 */ /* 0x000fe200078e0209 */
[----:B------:R-:W2:Y:S01]  /*0ff0*/  LDG.E R2, desc[UR8][R2.64] ;  /* 0x0000000802027981 */ /* 0x000ea2000c1e1900 */
[----:B------:R-:W-:-:S03]  /*1000*/  IMAD.MOV.U32 R6, RZ, RZ, RZ ;  /* 0x000000ffff067224 */ /* 0x000fc600078e00ff */
[----:B------:R-:W-:-:S04]  /*1010*/  ISETP.GE.AND P1, PT, R7, UR5, PT ;  /* 0x0000000507007c0c */ /* 0x000fc8000bf26270 */
[----:B------:R-:W-:-:S04]  /*1020*/  ISETP.LT.OR P1, PT, R7, RZ, P1 ;  /* 0x000000ff0700720c */ /* 0x000fc80000f21670 */
[----:B------:R-:W-:-:S13]  /*1030*/  PLOP3.LUT P1, PT, P0, P1, PT, 0xf8, 0x8f ;  /* 0x00000000008f781c */ /* 0x000fda0000723f70 */
[----:B------:R-:W0:Y:S01]  /*1040*/  @!P1 LDC.64 R4, c[0x0][0x388] ;  /* 0x0000e200ff049b82 */ /* 0x000e220000000a00 */
[----:B------:R-:W-:-:S04]  /*1050*/  @!P1 IMAD.IADD R7, R10, 0x1, R7 ;  /* 0x000000010a079824 */ /* 0x000fc800078e0207 */
[----:B0-----:R-:W-:-:S05]  /*1060*/  @!P1 IMAD.WIDE R4, R7, 0x4, R4 ;  /* 0x0000000407049825 */ /* 0x001fca00078e0204 */
[----:B------:R-:W2:Y:S02]  /*1070*/  @!P1 LDG.E R6, desc[UR8][R4.64] ;  /* 0x0000000804069981 */ /* 0x000ea4000c1e1900 */
[----:B--2---:R-:W-:-:S07]  /*1080*/  FFMA R11, R2, R6, R11 ;  /* 0x00000006020b7223 */ /* 0x004fce000000000b */
.L_x_7:
[----:B------:R-:W0:Y:S02]  /*1090*/  LDC.64 R2, c[0x0][0x3c0] ;  /* 0x0000f000ff027b82 */ /* 0x000e240000000a00 */
[----:B0-----:R-:W-:-:S05]  /*10a0*/  IMAD.WIDE R2, R0, 0x4, R2 ;  /* 0x0000000400027825 */ /* 0x001fca00078e0202 */
[----:B------:R-:W-:Y:S01]  /*10b0*/  STG.E desc[UR8][R2.64], R11 ;  /* 0x0000000b02007986 */ /* 0x000fe2000c101908 */
[----:B------:R-:W-:Y:S05]  /*10c0*/  EXIT ;  /* 0x000000000000794d */ /* 0x000fea0003800000 */
.L_x_12:
        /* <DEDUP_REMOVED lines=11> */
.L_x_39:


//--------------------- .text._Z26conv2_float_level2_kernel_iPKfiiS0_iiiiiiiiPf --------------------------
	.section	.text._Z26conv2_float_level2_kernel_iPKfiiS0_iiiiiiiiPf,"ax",@progbits
	.align	128
        .global         _Z26conv2_float_level2_kernel_iPKfiiS0_iiiiiiiiPf
        .type           _Z26conv2_float_level2_kernel_iPKfiiS0_iiiiiiiiPf,@function
        .size           _Z26conv2_float_level2_kernel_iPKfiiS0_iiiiiiiiPf,(.L_x_40 - _Z26conv2_float_level2_kernel_iPKfiiS0_iiiiiiiiPf)
        .other          _Z26conv2_float_level2_kernel_iPKfiiS0_iiiiiiiiPf,@"STO_CUDA_ENTRY STV_DEFAULT"
_Z26conv2_float_level2_kernel_iPKfiiS0_iiiiiiiiPf:
.text._Z26conv2_float_level2_kernel_iPKfiiS0_iiiiiiiiPf:
        /* <DEDUP_REMOVED lines=8> */
[----:B------:R-:W0:Y:S01]  /*0080*/  LDCU.64 UR10, c[0x0][0x3a0] ;  /* 0x00007400ff0a77ac */ /* 0x000e220008000a00 */
[----:B------:R-:W1:Y:S01]  /*0090*/  LDCU.64 UR16, c[0x0][0x358] ;  /* 0x00006b00ff1077ac */ /* 0x000e620008000a00 */
[----:B0-----:R-:W-:-:S04]  /*00a0*/  UIMAD UR4, UR11, UR10, URZ ;  /* 0x0000000a0b0472a4 */ /* 0x001fc8000f8e02ff */
[----:B------:R-:W-:-:S09]  /*00b0*/  UISETP.GT.AND UP0, UPT, UR4, 0x1ff, UPT ;  /* 0x000001ff0400788c */ /* 0x000fd2000bf04270 */
[----:B-1----:R-:W-:Y:S05]  /*00c0*/  BRA.U UP0, `(.L_x_13) ;  /* 0x0000000100347547 */ /* 0x002fea000b800000 */
[----:B------:R-:W-:Y:S01]  /*00d0*/  ISETP.GE.U32.AND P0, PT, R5, UR4, PT ;  /* 0x0000000405007c0c */ /* 0x000fe2000bf06070 */
[----:B------:R-:W-:-:S12]  /*00e0*/  BSSY.RECONVERGENT B0, `(.L_x_14) ;  /* 0x000000a000007945 */ /* 0x000fd80003800200 */
[----:B------:R-:W-:Y:S05]  /*00f0*/  @P0 BRA `(.L_x_15) ;  /* 0x0000000000200947 */ /* 0x000fea0003800000 */
[----:B------:R-:W0:Y:S02]  /*0100*/  LDC.64 R2, c[0x0][0x398] ;  /* 0x0000e600ff027b82 */ /* 0x000e240000000a00 */
[----:B0-----:R-:W-:-:S06]  /*0110*/  IMAD.WIDE.U32 R2, R5, 0x4, R2 ;  /* 0x0000000405027825 */ /* 0x001fcc00078e0002 */
[----:B------:R-:W2:Y:S01]  /*0120*/  LDG.E R2, desc[UR16][R2.64] ;  /* 0x0000001002027981 */ /* 0x000ea2000c1e1900 */
[----:B------:R-:W0:Y:S01]  /*0130*/  S2UR UR5, SR_CgaCtaId ;  /* 0x00000000000579c3 */ /* 0x000e220000008800 */
[----:B------:R-:W-:Y:S02]  /*0140*/  UMOV UR4, 0x400 ;  /* 0x0000040000047882 */ /* 0x000fe40000000000 */
[----:B0-----:R-:W-:-:S06]  /*0150*/  ULEA UR4, UR5, UR4, 0x18 ;  /* 0x0000000405047291 */ /* 0x001fcc000f8ec0ff */
[----:B------:R-:W-:-:S05]  /*0160*/  LEA R5, R5, UR4, 0x2 ;  /* 0x0000000405057c11 */ /* 0x000fca000f8e10ff */
[----:B--2---:R0:W-:Y:S02]  /*0170*/  STS [R5], R2 ;  /* 0x0000000205007388 */ /* 0x0041e40000000800 */
.L_x_15:
[----:B------:R-:W-:Y:S05]  /*0180*/  BSYNC.RECONVERGENT B0 ;  /* 0x0000000000007941 */ /* 0x000fea0003800200 */
.L_x_14:
[----:B------:R-:W-:Y:S06]  /*0190*/  BAR.SYNC.DEFER_BLOCKING 0x0 ;  /* 0x0000000000007b1d */ /* 0x000fec0000010000 */
.L_x_13:
[----:B------:R-:W0:Y:S01]  /*01a0*/  LDC R7, c[0x0][0x3bc] ;  /* 0x0000ef00ff077b82 */ /* 0x000e220000000800 */
[----:B------:R-:W-:Y:S01]  /*01b0*/  UISETP.LT.AND UP0, UPT, UR11, UR10, UPT ;  /* 0x0000000a0b00728c */ /* 0x000fe2000bf01270 */
[----:B------:R-:W-:Y:S01]  /*01c0*/  MOV R8, RZ ;  /* 0x000000ff00087202 */ /* 0x000fe20000000f00 */
[----:B------:R-:W1:Y:S02]  /*01d0*/  LDCU.64 UR6, c[0x0][0x3b0] ;  /* 0x00007600ff0677ac */ /* 0x000e640008000a00 */
[----:B------:R-:W-:-:S04]  /*01e0*/  USEL UR4, UR11, UR10, UP0 ;  /* 0x0000000a0b047287 */ /* 0x000fc80008000000 */
[----:B------:R-:W-:Y:S01]  /*01f0*/  UISETP.GE.AND UP0, UPT, UR4, 0x1, UPT ;  /* 0x000000010400788c */ /* 0x000fe2000bf06270 */
[----:B0-----:R-:W-:-:S04]  /*0200*/  IABS R5, R7 ;  /* 0x0000000700057213 */ /* 0x001fc80000000000 */
[----:B------:R-:W0:Y:S08]  /*0210*/  I2F.RP R4, R5 ;  /* 0x0000000500047306 */ /* 0x000e300000209400 */
[----:B0-----:R-:W0:Y:S02]  /*0220*/  MUFU.RCP R4, R4 ;  /* 0x0000000400047308 */ /* 0x001e240000001000 */
[----:B0-----:R-:W-:-:S06]  /*0230*/  IADD3 R2, PT, PT, R4, 0xffffffe, RZ ;  /* 0x0ffffffe04027810 */ /* 0x001fcc0007ffe0ff */
[----:B------:R0:W2:Y:S02]  /*0240*/  F2I.FTZ.U32.TRUNC.NTZ R3, R2 ;  /* 0x0000000200037305 */ /* 0x0000a4000021f000 */
[----:B0-----:R-:W-:Y:S01]  /*0250*/  HFMA2 R2, -RZ, RZ, 0, 0 ;  /* 0x00000000ff027431 */ /* 0x001fe200000001ff */
[----:B--2---:R-:W-:-:S05]  /*0260*/  IADD3 R6, PT, PT, RZ, -R3, RZ ;  /* 0x80000003ff067210 */ /* 0x004fca0007ffe0ff */
[----:B------:R-:W-:Y:S01]  /*0270*/  IMAD R9, R6, R5, RZ ;  /* 0x0000000506097224 */ /* 0x000fe200078e02ff */
[----:B------:R-:W-:-:S03]  /*0280*/  IABS R6, R0 ;  /* 0x0000000000067213 */ /* 0x000fc60000000000 */
[----:B------:R-:W-:Y:S01]  /*0290*/  IMAD.HI.U32 R3, R3, R9, R2 ;  /* 0x0000000903037227 */ /* 0x000fe200078e0002 */
[----:B------:R-:W-:-:S04]  /*02a0*/  LOP3.LUT R2, R0, R7, RZ, 0x3c, !PT ;  /* 0x0000000700027212 */ /* 0x000fc800078e3cff */
[----:B------:R-:W-:Y:S01]  /*02b0*/  ISETP.GE.AND P1, PT, R2, RZ, PT ;  /* 0x000000ff0200720c */ /* 0x000fe20003f26270 */
[----:B------:R-:W-:-:S05]  /*02c0*/  IMAD.HI.U32 R3, R3, R6, RZ ;  /* 0x0000000603037227 */ /* 0x000fca00078e00ff */
[----:B------:R-:W-:-:S05]  /*02d0*/  IADD3 R4, PT, PT, -R3, RZ, RZ ;  /* 0x000000ff03047210 */ /* 0x000fca0007ffe1ff */
[----:B------:R-:W-:-:S05]  /*02e0*/  IMAD R4, R5, R4, R6 ;  /* 0x0000000405047224 */ /* 0x000fca00078e0206 */
[----:B------:R-:W-:-:S13]  /*02f0*/  ISETP.GT.U32.AND P2, PT, R5, R4, PT ;  /* 0x000000040500720c */ /* 0x000fda0003f44070 */
[-C--:B------:R-:W-:Y:S02]  /*0300*/  @!P2 IADD3 R4, PT, PT, R4, -R5.reuse, RZ ;  /* 0x800000050404a210 */ /* 0x080fe40007ffe0ff */
[----:B------:R-:W-:Y:S02]  /*0310*/  @!P2 IADD3 R3, PT, PT, R3, 0x1, RZ ;  /* 0x000000010303a810 */ /* 0x000fe40007ffe0ff */
[----:B------:R-:W-:Y:S02]  /*0320*/  ISETP.GE.U32.AND P0, PT, R4, R5, PT ;  /* 0x000000050400720c */ /* 0x000fe40003f06070 */
[----:B------:R-:W-:Y:S01]  /*0330*/  ISETP.NE.AND P2, PT, R7, RZ, PT ;  /* 0x000000ff0700720c */ /* 0x000fe20003f45270 */
[----:B------:R-:W1:Y:S10]  /*0340*/  LDC.64 R4, c[0x0][0x3a8] ;  /* 0x0000ea00ff047b82 */ /* 0x000e740000000a00 */
[----:B------:R-:W-:-:S04]  /*0350*/  @P0 IADD3 R3, PT, PT, R3, 0x1, RZ ;  /* 0x0000000103030810 */ /* 0x000fc80007ffe0ff */
[----:B------:R-:W-:Y:S02]  /*0360*/  @!P1 IADD3 R3, PT, PT, -R3, RZ, RZ ;  /* 0x000000ff03039210 */ /* 0x000fe40007ffe1ff */
[----:B------:R-:W-:-:S04]  /*0370*/  @!P2 LOP3.LUT R3, RZ, R7, RZ, 0x33, !PT ;  /* 0x00000007ff03a212 */ /* 0x000fc800078e33ff */
[C---:B------:R-:W-:Y:S01]  /*0380*/  IADD3 R2, PT, PT, -R3.reuse, RZ, RZ ;  /* 0x000000ff03027210 */ /* 0x040fe20007ffe1ff */
[----:B-1----:R-:W-:-:S04]  /*0390*/  IMAD R6, R3, UR6, -R4 ;  /* 0x0000000603067c24 */ /* 0x002fc8000f8e0a04 */
[----:B------:R-:W-:-:S04]  /*03a0*/  IMAD R2, R7, R2, R0 ;  /* 0x0000000207027224 */ /* 0x000fc800078e0200 */
[----:B------:R-:W-:Y:S01]  /*03b0*/  IMAD R7, R2, UR7, -R5 ;  /* 0x0000000702077c24 */ /* 0x000fe2000f8e0a05 */
[----:B------:R-:W-:Y:S06]  /*03c0*/  BRA.U !UP0, `(.L_x_16) ;  /* 0x0000000d08f87547 */ /* 0x000fec000b800000 */
[----:B------:R-:W0:Y:S01]  /*03d0*/  LDCU.64 UR4, c[0x0][0x388] ;  /* 0x00007100ff0477ac */ /* 0x000e220008000a00 */
[----:B------:R-:W1:Y:S01]  /*03e0*/  S2UR UR9, SR_CgaCtaId ;  /* 0x00000000000979c3 */ /* 0x000e620000008800 */
[----:B------:R-:W-:Y:S01]  /*03f0*/  MOV R8, RZ ;  /* 0x000000ff00087202 */ /* 0x000fe20000000f00 */
[----:B------:R-:W2:Y:S01]  /*0400*/  LDCU.64 UR6, c[0x0][0x390] ;  /* 0x00007200ff0677ac */ /* 0x000ea20008000a00 */
[----:B------:R-:W-:Y:S01]  /*0410*/  ULOP3.LUT UR13, UR11, 0x7, URZ, 0xc0, !UPT ;  /* 0x000000070b0d7892 */ /* 0x000fe2000f8ec0ff */
[----:B------:R-:W-:Y:S01]  /*0420*/  UMOV UR8, 0x400 ;  /* 0x0000040000087882 */ /* 0x000fe20000000000 */
[----:B------:R-:W-:Y:S02]  /*0430*/  ULOP3.LUT UR12, UR11, 0xf, URZ, 0xc0, !UPT ;  /* 0x0000000f0b0c7892 */ /* 0x000fe4000f8ec0ff */
[----:B------:R-:W-:Y:S02]  /*0440*/  UIADD3 UR10, UPT, UPT, UR13, -0x1, URZ ;  /* 0xffffffff0d0a7890 */ /* 0x000fe4000fffe0ff */
[----:B------:R-:W-:-:S02]  /*0450*/  ULOP3.LUT UR14, UR11, 0x3, URZ, 0xc0, !UPT ;  /* 0x000000030b0e7892 */ /* 0x000fc4000f8ec0ff */
[----:B0-----:R-:W-:-:S04]  /*0460*/  UIADD3 UR4, UP0, UPT, UR4, 0x20, URZ ;  /* 0x0000002004047890 */ /* 0x001fc8000ff1e0ff */
[----:B------:R-:W-:Y:S02]  /*0470*/  UIADD3.X UR5, UPT, UPT, URZ, UR5, URZ, UP0, !UPT ;  /* 0x00000005ff057290 */ /* 0x000fe400087fe4ff */
[----:B--2---:R-:W-:Y:S01]  /*0480*/  UISETP.LT.AND UP1, UPT, UR6, UR7, UPT ;  /* 0x000000070600728c */ /* 0x004fe2000bf21270 */
[----:B------:R-:W-:Y:S01]  /*0490*/  MOV R2, UR4 ;  /* 0x0000000400027c02 */ /* 0x000fe20008000f00 */
[----:B-1----:R-:W-:Y:S02]  /*04a0*/  ULEA UR8, UR9, UR8, 0x18 ;  /* 0x0000000809087291 */ /* 0x002fe4000f8ec0ff */
[----:B------:R-:W-:Y:S01]  /*04b0*/  MOV R3, UR5 ;  /* 0x0000000500037c02 */ /* 0x000fe20008000f00 */
[----:B------:R-:W-:Y:S02]  /*04c0*/  USEL UR7, UR6, UR7, UP1 ;  /* 0x0000000706077287 */ /* 0x000fe40008800000 */
[----:B------:R-:W-:Y:S02]  /*04d0*/  ULOP3.LUT UR6, UR11, 0x7ffffff0, URZ, 0xc0, !UPT ;  /* 0x7ffffff00b067892 */ /* 0x000fe4000f8ec0ff */
[----:B------:R-:W-:Y:S01]  /*04e0*/  UISETP.GE.U32.AND UP0, UPT, UR10, 0x3, UPT ;  /* 0x000000030a00788c */ /* 0x000fe2000bf06070 */
[----:B------:R-:W-:-:S10]  /*04f0*/  UMOV UR4, URZ ;  /* 0x000000ff00047c82 */ /* 0x000fd40008000000 */
.L_x_28:
[----:B0-----:R-:W0:Y:S01]  /*0500*/  LDCU.64 UR18, c[0x0][0x3a0] ;  /* 0x00007400ff1277ac */ /* 0x001e220008000a00 */
[----:B--23--:R-:W-:Y:S01]  /*0510*/  IADD3 R4, PT, PT, R6, UR4, RZ ;  /* 0x0000000406047c10 */ /* 0x00cfe2000fffe0ff */
[----:B------:R-:W1:Y:S03]  /*0520*/  LDCU UR5, c[0x0][0x394] ;  /* 0x00007280ff0577ac */ /* 0x000e660008000800 */
[----:B------:R-:W-:Y:S01]  /*0530*/  ISETP.GE.AND P0, PT, R4, RZ, PT ;  /* 0x000000ff0400720c */ /* 0x000fe20003f06270 */
[----:B------:R-:W-:-:S03]  /*0540*/  UIADD3 UR4, UPT, UPT, UR4, 0x1, URZ ;  /* 0x0000000104047890 */ /* 0x000fc6000fffe0ff */
[C---:B------:R-:W-:Y:S01]  /*0550*/  ISETP.GE.OR P0, PT, R4.reuse, UR7, !P0 ;  /* 0x0000000704007c0c */ /* 0x040fe2000c706670 */
[----:B------:R-:W-:Y:S01]  /*0560*/  UMOV UR9, UR8 ;  /* 0x0000000800097c82 */ /* 0x000fe20008000000 */
[----:B0-----:R-:W-:Y:S02]  /*0570*/  UISETP.GE.U32.AND UP2, UPT, UR19, 0x10, UPT ;  /* 0x000000101300788c */ /* 0x001fe4000bf46070 */
[----:B------:R-:W-:Y:S01]  /*0580*/  UISETP.NE.AND UP1, UPT, UR4, UR18, UPT ;  /* 0x000000120400728c */ /* 0x000fe2000bf25270 */
[----:B-1----:R-:W-:Y:S01]  /*0590*/  IMAD R9, R4, UR5, R7 ;  /* 0x0000000504097c24 */ /* 0x002fe2000f8e0207 */
[----:B------:R-:W-:-:S05]  /*05a0*/  UMOV UR5, URZ ;  /* 0x000000ff00057c82 */ /* 0x000fca0008000000 */
[----:B------:R-:W-:Y:S05]  /*05b0*/  BRA.U !UP2, `(.L_x_17) ;  /* 0x000000090a007547 */ /* 0x000fea000b800000 */
[----:B------:R-:W-:Y:S01]  /*05c0*/  CS2R R24, SRZ ;  /* 0x0000000000187805 */ /* 0x000fe2000001ff00 */
[----:B------:R-:W-:Y:S01]  /*05d0*/  IMAD.WIDE R4, R9, 0x4, R2 ;  /* 0x0000000409047825 */ /* 0x000fe200078e0202 */
[----:B------:R-:W-:Y:S02]  /*05e0*/  CS2R R22, SRZ ;  /* 0x0000000000167805 */ /* 0x000fe4000001ff00 */
[----:B------:R-:W-:Y:S02]  /*05f0*/  CS2R R20, SRZ ;  /* 0x0000000000147805 */ /* 0x000fe4000001ff00 */
[----:B------:R-:W-:Y:S02]  /*0600*/  CS2R R16, SRZ ;  /* 0x0000000000107805 */ /* 0x000fe4000001ff00 */
[----:B------:R-:W-:Y:S01]  /*0610*/  CS2R R12, SRZ ;  /* 0x00000000000c7805 */ /* 0x000fe2000001ff00 */
[----:B------:R-:W2:Y:S04]  /*0620*/  @!P0 LDG.E R25, desc[UR16][R4.64+-0x20] ;  /* 0xffffe01004198981 */ /* 0x000ea8000c1e1900 */
[----:B------:R-:W3:Y:S04]  /*0630*/  @!P0 LDG.E R24, desc[UR16][R4.64+-0x1c] ;  /* 0xffffe41004188981 */ /* 0x000ee8000c1e1900 */
[----:B------:R-:W4:Y:S04]  /*0640*/  @!P0 LDG.E R23, desc[UR16][R4.64+-0x18] ;  /* 0xffffe81004178981 */ /* 0x000f28000c1e1900 */
[----:B------:R-:W5:Y:S04]  /*0650*/  @!P0 LDG.E R21, desc[UR16][R4.64+-0x14] ;  /* 0xffffec1004158981 */ /* 0x000f68000c1e1900 */
[----:B------:R-:W5:Y:S04]  /*0660*/  @!P0 LDG.E R22, desc[UR16][R4.64+-0x10] ;  /* 0xfffff01004168981 */ /* 0x000f68000c1e1900 */
[----:B------:R-:W5:Y:S04]  /*0670*/  @!P0 LDG.E R20, desc[UR16][R4.64+-0xc] ;  /* 0xfffff41004148981 */ /* 0x000f68000c1e1900 */
[----:B------:R-:W5:Y:S01]  /*0680*/  @!P0 LDG.E R16, desc[UR16][R4.64+-0x8] ;  /* 0xfffff81004108981 */ /* 0x000f62000c1e1900 */
[----:B------:R-:W-:-:S02]  /*0690*/  CS2R R10, SRZ ;  /* 0x00000000000a7805 */ /* 0x000fc4000001ff00 */
[----:B------:R-:W-:Y:S01]  /*06a0*/  CS2R R18, SRZ ;  /* 0x0000000000127805 */ /* 0x000fe2000001ff00 */
[----:B------:R-:W5:Y:S04]  /*06b0*/  @!P0 LDG.E R12, desc[UR16][R4.64+-0x4] ;  /* 0xfffffc10040c8981 */ /* 0x000f68000c1e1900 */
[----:B------:R-:W5:Y:S04]  /*06c0*/  @!P0 LDG.E R10, desc[UR16][R4.64] ;  /* 0x00000010040a8981 */ /* 0x000f68000c1e1900 */
[----:B------:R-:W5:Y:S01]  /*06d0*/  @!P0 LDG.E R19, desc[UR16][R4.64+0x4] ;  /* 0x0000041004138981 */ /* 0x000f62000c1e1900 */
[----:B------:R-:W-:-:S03]  /*06e0*/  CS2R R14, SRZ ;  /* 0x00000000000e7805 */ /* 0x000fc6000001ff00 */
[----:B------:R-:W5:Y:S04]  /*06f0*/  @!P0 LDG.E R18, desc[UR16][R4.64+0x8] ;  /* 0x0000081004128981 */ /* 0x000f68000c1e1900 */
[----:B------:R-:W5:Y:S04]  /*0700*/  @!P0 LDG.E R17, desc[UR16][R4.64+0xc] ;  /* 0x00000c1004118981 */ /* 0x000f68000c1e1900 */
[----:B------:R-:W5:Y:S04]  /*0710*/  @!P0 LDG.E R15, desc[UR16][R4.64+0x10] ;  /* 0x00001010040f8981 */ /* 0x000f68000c1e1900 */
[----:B------:R-:W5:Y:S04]  /*0720*/  @!P0 LDG.E R14, desc[UR16][R4.64+0x14] ;  /* 0x00001410040e8981 */ /* 0x000f68000c1e1900 */
[----:B------:R-:W5:Y:S04]  /*0730*/  @!P0 LDG.E R13, desc[UR16][R4.64+0x18] ;  /* 0x00001810040d8981 */ /* 0x000f68000c1e1900 */
[----:B------:R0:W5:Y:S01]  /*0740*/  @!P0 LDG.E R11, desc[UR16][R4.64+0x1c] ;  /* 0x00001c10040b8981 */ /* 0x000162000c1e1900 */
[----:B------:R-:W-:-:S02]  /*0750*/  UIADD3 UR10, UPT, UPT, -UR6, 0x10, URZ ;  /* 0x00000010060a7890 */ /* 0x000fc4000fffe1ff */
[----:B------:R-:W-:Y:S01]  /*0760*/  UMOV UR5, UR6 ;  /* 0x0000000600057c82 */ /* 0x000fe20008000000 */
[----:B------:R-:W2:Y:S01]  /*0770*/  LDS R27, [UR9] ;  /* 0x00000009ff1b7984 */ /* 0x000ea20008000800 */
[----:B------:R-:W-:-:S03]  /*0780*/  UISETP.NE.AND UP2, UPT, UR10, URZ, UPT ;  /* 0x000000ff0a00728c */ /* 0x000fc6000bf45270 */
[----:B0-----:R-:W-:Y:S04]  /*0790*/  LDS R5, [UR9+0x20] ;  /* 0x00002009ff057984 */ /* 0x001fe80008000800 */
[----:B------:R-:W-:Y:S01]  /*07a0*/  LDS R4, [UR9+0x24] ;  /* 0x00002409ff047984 */ /* 0x000fe20008000800 */
[----:B--2---:R-:W-:-:S03]  /*07b0*/  FFMA R26, R27, R25, R8 ;  /* 0x000000191b1a7223 */ /* 0x004fc60000000008 */
[----:B------:R-:W3:Y:S04]  /*07c0*/  LDS R25, [UR9+0x4] ;  /* 0x00000409ff197984 */ /* 0x000ee80008000800 */
[----:B------:R-:W4:Y:S01]  /*07d0*/  LDS R8, [UR9+0x8] ;  /* 0x00000809ff087984 */ /* 0x000f220008000800 */
[----:B---3--:R-:W-:-:S03]  /*07e0*/  FFMA R27, R25, R24, R26 ;  /* 0x00000018191b7223 */ /* 0x008fc6000000001a */
[----:B------:R-:W5:Y:S01]  /*07f0*/  LDS R24, [UR9+0xc] ;  /* 0x00000c09ff187984 */ /* 0x000f620008000800 */
[----:B----4-:R-:W-:-:S03]  /*0800*/  FFMA R29, R8, R23, R27 ;  /* 0x00000017081d7223 */ /* 0x010fc6000000001b */
[----:B------:R-:W0:Y:S04]  /*0810*/  LDS R25, [UR9+0x10] ;  /* 0x00001009ff197984 */ /* 0x000e280008000800 */
[----:B------:R-:W1:Y:S04]  /*0820*/  LDS R27, [UR9+0x14] ;  /* 0x00001409ff1b7984 */ /* 0x000e680008000800 */
[----:B------:R-:W2:Y:S04]  /*0830*/  LDS R23, [UR9+0x18] ;  /* 0x00001809ff177984 */ /* 0x000ea80008000800 */
[----:B------:R-:W-:Y:S01]  /*0840*/  LDS R8, [UR9+0x30] ;  /* 0x00003009ff087984 */ /* 0x000fe20008000800 */
[----:B-----5:R-:W-:-:S03]  /*0850*/  FFMA R24, R24, R21, R29 ;  /* 0x0000001518187223 */ /* 0x020fc6000000001d */
[----:B------:R-:W3:Y:S01]  /*0860*/  LDS R21, [UR9+0x1c] ;  /* 0x00001c09ff157984 */ /* 0x000ee20008000800 */
[----:B0-----:R-:W-:-:S03]  /*0870*/  FFMA R22, R25, R22, R24 ;  /* 0x0000001619167223 */ /* 0x001fc60000000018 */
[----:B------:R-:W0:Y:S01]  /*0880*/  LDS R25, [UR9+0x28] ;  /* 0x00002809ff197984 */ /* 0x000e220008000800 */
[----:B-1----:R-:W-:-:S03]  /*0890*/  FFMA R22, R27, R20, R22 ;  /* 0x000000141b167223 */ /* 0x002fc60000000016 */
[----:B------:R-:W1:Y:S01]  /*08a0*/  LDS R20, [UR9+0x2c] ;  /* 0x00002c09ff147984 */ /* 0x000e620008000800 */
[----:B--2---:R-:W-:-:S03]  /*08b0*/  FFMA R24, R23, R16, R22 ;  /* 0x0000001017187223 */ /* 0x004fc60000000016 */
[----:B------:R-:W2:Y:S04]  /*08c0*/  LDS R23, [UR9+0x34] ;  /* 0x00003409ff177984 */ /* 0x000ea80008000800 */
[----:B------:R-:W4:Y:S04]  /*08d0*/  LDS R22, [UR9+0x38] ;  /* 0x00003809ff167984 */ /* 0x000f280008000800 */
[----:B------:R-:W5:Y:S01]  /*08e0*/  LDS R16, [UR9+0x3c] ;  /* 0x00003c09ff107984 */ /* 0x000f620008000800 */
[----:B------:R-:W-:Y:S01]  /*08f0*/  UIADD3 UR9, UPT, UPT, UR9, 0x40, URZ ;  /* 0x0000004009097890 */ /* 0x000fe2000fffe0ff */
[----:B---3--:R-:W-:-:S04]  /*0900*/  FFMA R12, R21, R12, R24 ;  /* 0x0000000c150c7223 */ /* 0x008fc80000000018 */
[----:B------:R-:W-:-:S04]  /*0910*/  FFMA R5, R5, R10, R12 ;  /* 0x0000000a05057223 */ /* 0x000fc8000000000c */
[----:B------:R-:W-:-:S04]  /*0920*/  FFMA R4, R4, R19, R5 ;  /* 0x0000001304047223 */ /* 0x000fc80000000005 */
[----:B0-----:R-:W-:-:S04]  /*0930*/  FFMA R25, R25, R18, R4 ;  /* 0x0000001219197223 */ /* 0x001fc80000000004 */
[----:B-1----:R-:W-:-:S04]  /*0940*/  FFMA R17, R20, R17, R25 ;  /* 0x0000001114117223 */ /* 0x002fc80000000019 */
[----:B------:R-:W-:-:S04]  /*0950*/  FFMA R8, R8, R15, R17 ;  /* 0x0000000f08087223 */ /* 0x000fc80000000011 */
[----:B--2---:R-:W-:-:S04]  /*0960*/  FFMA R23, R23, R14, R8 ;  /* 0x0000000e17177223 */ /* 0x004fc80000000008 */
[----:B----4-:R-:W-:-:S04]  /*0970*/  FFMA R13, R22, R13, R23 ;  /* 0x0000000d160d7223 */ /* 0x010fc80000000017 */
[----:B-----5:R-:W-:Y:S01]  /*0980*/  FFMA R8, R16, R11, R13 ;  /* 0x0000000b10087223 */ /* 0x020fe2000000000d */
[----:B------:R-:W-:Y:S06]  /*0990*/  BRA.U !UP2, `(.L_x_17) ;  /* 0x000000050a087547 */ /* 0x000fec000b800000 */
[----:B------:R-:W-:-:S07]  /*09a0*/  IADD3 R11, PT, PT, R9, 0x10, RZ ;  /* 0x00000010090b7810 */ /* 0x000fce0007ffe0ff */
.L_x_18:
[----:B------:R-:W-:Y:S01]  /*09b0*/  CS2R R24, SRZ ;  /* 0x0000000000187805 */ /* 0x000fe2000001ff00 */
[----:B------:R-:W-:Y:S01]  /*09c0*/  IMAD.WIDE R4, R11, 0x4, R2 ;  /* 0x000000040b047825 */ /* 0x000fe200078e0202 */
[----:B------:R-:W-:Y:S02]  /*09d0*/  CS2R R22, SRZ ;  /* 0x0000000000167805 */ /* 0x000fe4000001ff00 */
[----:B------:R-:W-:Y:S01]  /*09e0*/  CS2R R20, SRZ ;  /* 0x0000000000147805 */ /* 0x000fe2000001ff00 */
[----:B------:R-:W-:Y:S01]  /*09f0*/  HFMA2 R18, -RZ, RZ, 0, 0 ;  /* 0x00000000ff127431 */ /* 0x000fe200000001ff */
[----:B------:R-:W0:Y:S04]  /*0a00*/  LDS R19, [UR9] ;  /* 0x00000009ff137984 */ /* 0x000e280008000800 */
[----:B------:R-:W0:Y:S04]  /*0a10*/  @!P0 LDG.E R24, desc[UR16][R4.64+-0x20] ;  /* 0xffffe01004188981 */ /* 0x000e28000c1e1900 */
[----:B------:R-:W2:Y:S04]  /*0a20*/  @!P0 LDG.E R25, desc[UR16][R4.64+-0x1c] ;  /* 0xffffe41004198981 */ /* 0x000ea8000c1e1900 */
[----:B------:R-:W3:Y:S04]  /*0a30*/  @!P0 LDG.E R23, desc[UR16][R4.64+-0x18] ;  /* 0xffffe81004178981 */ /* 0x000ee8000c1e1900 */
[----:B------:R-:W4:Y:S04]  /*0a40*/  @!P0 LDG.E R22, desc[UR16][R4.64+-0x14] ;  /* 0xffffec1004168981 */ /* 0x000f28000c1e1900 */
[----:B------:R-:W5:Y:S04]  /*0a50*/  @!P0 LDG.E R21, desc[UR16][R4.64+-0x10] ;  /* 0xfffff01004158981 */ /* 0x000f68000c1e1900 */
[----:B------:R-:W5:Y:S04]  /*0a60*/  @!P0 LDG.E R20, desc[UR16][R4.64+-0xc] ;  /* 0xfffff41004148981 */ /* 0x000f68000c1e1900 */
[----:B------:R-:W5:Y:S01]  /*0a70*/  @!P0 LDG.E R18, desc[UR16][R4.64+-0x8] ;  /* 0xfffff81004128981 */ /* 0x000f62000c1e1900 */
[----:B------:R-:W-:-:S06]  /*0a80*/  CS2R R12, SRZ ;  /* 0x00000000000c7805 */ /* 0x000fcc000001ff00 */
[----:B------:R-:W5:Y:S01]  /*0a90*/  @!P0 LDG.E R13, desc[UR16][R4.64+-0x4] ;  /* 0xfffffc10040d8981 */ /* 0x000f62000c1e1900 */
[----:B------:R-:W-:Y:S02]  /*0aa0*/  MOV R10, RZ ;  /* 0x000000ff000a7202 */ /* 0x000fe40000000f00 */
[----:B------:R-:W-:Y:S02]  /*0ab0*/  CS2R R16, SRZ ;  /* 0x0000000000107805 */ /* 0x000fe4000001ff00 */
[----:B------:R-:W-:Y:S01]  /*0ac0*/  CS2R R14, SRZ ;  /* 0x00000000000e7805 */ /* 0x000fe2000001ff00 */
[----:B------:R-:W5:Y:S04]  /*0ad0*/  @!P0 LDG.E R12, desc[UR16][R4.64+0x14] ;  /* 0x00001410040c8981 */ /* 0x000f68000c1e1900 */
[----:B------:R-:W5:Y:S04]  /*0ae0*/  @!P0 LDG.E R10, desc[UR16][R4.64] ;  /* 0x00000010040a8981 */ /* 0x000f68000c1e1900 */
[----:B------:R-:W5:Y:S04]  /*0af0*/  @!P0 LDG.E R17, desc[UR16][R4.64+0x4] ;  /* 0x0000041004118981 */ /* 0x000f68000c1e1900 */
[----:B------:R-:W5:Y:S04]  /*0b00*/  @!P0 LDG.E R16, desc[UR16][R4.64+0x8] ;  /* 0x0000081004108981 */ /* 0x000f68000c1e1900 */
[----:B------:R-:W5:Y:S04]  /*0b10*/  @!P0 LDG.E R15, desc[UR16][R4.64+0xc] ;  /* 0x00000c10040f8981 */ /* 0x000f68000c1e1900 */
[----:B------:R-:W5:Y:S01]  /*0b20*/  @!P0 LDG.E R14, desc[UR16][R4.64+0x10] ;  /* 0x00001010040e8981 */ /* 0x000f62000c1e1900 */
[----:B0-----:R-:W-:Y:S01]  /*0b30*/  FFMA R27, R19, R24, R8 ;  /* 0x00000018131b7223 */ /* 0x001fe20000000008 */
[----:B------:R-:W-:Y:S01]  /*0b40*/  HFMA2 R19, -RZ, RZ, 0, 0 ;  /* 0x00000000ff137431 */ /* 0x000fe200000001ff */
[----:B------:R-:W-:Y:S01]  /*0b50*/  MOV R8, RZ ;  /* 0x000000ff00087202 */ /* 0x000fe20000000f00 */
[----:B------:R-:W2:Y:S05]  /*0b60*/  LDS R24, [UR9+0x4] ;  /* 0x00000409ff187984 */ /* 0x000eaa0008000800 */
[----:B------:R-:W5:Y:S04]  /*0b70*/  @!P0 LDG.E R8, desc[UR16][R4.64+0x1c] ;  /* 0x00001c1004088981 */ /* 0x000f68000c1e1900 */
[----:B------:R0:W5:Y:S04]  /*0b80*/  @!P0 LDG.E R19, desc[UR16][R4.64+0x18] ;  /* 0x0000181004138981 */ /* 0x000168000c1e1900 */
[----:B0-----:R-:W-:Y:S04]  /*0b90*/  LDS R5, [UR9+0x20] ;  /* 0x00002009ff057984 */ /* 0x001fe80008000800 */
[----:B------:R-:W-:Y:S01]  /*0ba0*/  LDS R4, [UR9+0x24] ;  /* 0x00002409ff047984 */ /* 0x000fe20008000800 */
[----:B--2---:R-:W-:-:S03]  /*0bb0*/  FFMA R27, R24, R25, R27 ;  /* 0x00000019181b7223 */ /* 0x004fc6000000001b */
[----:B------:R-:W3:Y:S04]  /*0bc0*/  LDS R24, [UR9+0x8] ;  /* 0x00000809ff187984 */ /* 0x000ee80008000800 */
[----:B------:R-:W4:Y:S01]  /*0bd0*/  LDS R25, [UR9+0xc] ;  /* 0x00000c09ff197984 */ /* 0x000f220008000800 */
[----:B---3--:R-:W-:-:S03]  /*0be0*/  FFMA R26, R24, R23, R27 ;  /* 0x00000017181a7223 */ /* 0x008fc6000000001b */
[----:B------:R-:W5:Y:S04]  /*0bf0*/  LDS R24, [UR9+0x10] ;  /* 0x00001009ff187984 */ /* 0x000f680008000800 */
[----:B------:R-:W0:Y:S01]  /*0c00*/  LDS R23, [UR9+0x14] ;  /* 0x00001409ff177984 */ /* 0x000e220008000800 */
[----:B----4-:R-:W-:-:S03]  /*0c10*/  FFMA R27, R25, R22, R26 ;  /* 0x00000016191b7223 */ /* 0x010fc6000000001a */
[----:B------:R-:W1:Y:S04]  /*0c20*/  LDS R25, [UR9+0x18] ;  /* 0x00001809ff197984 */ /* 0x000e680008000800 */
[----:B------:R-:W2:Y:S01]  /*0c30*/  LDS R22, [UR9+0x1c] ;  /* 0x00001c09ff167984 */ /* 0x000ea20008000800 */
[----:B-----5:R-:W-:-:S03]  /*0c40*/  FFMA R24, R24, R21, R27 ;  /* 0x0000001518187223 */ /* 0x020fc6000000001b */
[----:B------:R-:W3:Y:S01]  /*0c50*/  LDS R21, [UR9+0x28] ;  /* 0x00002809ff157984 */ /* 0x000ee20008000800 */
[----:B0-----:R-:W-:-:S03]  /*0c60*/  FFMA R24, R23, R20, R24 ;  /* 0x0000001417187223 */ /* 0x001fc60000000018 */
[----:B------:R-:W0:Y:S01]  /*0c70*/  LDS R20, [UR9+0x2c] ;  /* 0x00002c09ff147984 */ /* 0x000e220008000800 */
[----:B-1----:R-:W-:-:S03]  /*0c80*/  FFMA R27, R25, R18, R24 ;  /* 0x00000012191b7223 */ /* 0x002fc60000000018 */
[----:B------:R-:W1:Y:S04]  /*0c90*/  LDS R25, [UR9+0x30] ;  /* 0x00003009ff197984 */ /* 0x000e680008000800 */
[----:B------:R-:W4:Y:S01]  /*0ca0*/  LDS R23, [UR9+0x34] ;  /* 0x00003409ff177984 */ /* 0x000f220008000800 */
[----:B--2---:R-:W-:-:S03]  /*0cb0*/  FFMA R22, R22, R13, R27 ;  /* 0x0000000d16167223 */ /* 0x004fc6000000001b */
[----:B------:R-:W2:Y:S04]  /*0cc0*/  LDS R18, [UR9+0x38] ;  /* 0x00003809ff127984 */ /* 0x000ea80008000800 */
[----:B------:R-:W5:Y:S01]  /*0cd0*/  LDS R13, [UR9+0x3c] ;  /* 0x00003c09ff0d7984 */ /* 0x000f620008000800 */
[----:B------:R-:W-:-:S04]  /*0ce0*/  FFMA R5, R5, R10, R22 ;  /* 0x0000000a05057223 */ /* 0x000fc80000000016 */
[----:B------:R-:W-:Y:S01]  /*0cf0*/  FFMA R4, R4, R17, R5 ;  /* 0x0000001104047223 */ /* 0x000fe20000000005 */
[----:B------:R-:W-:-:S04]  /*0d00*/  UIADD3 UR10, UPT, UPT, UR10, 0x10, URZ ;  /* 0x000000100a0a7890 */ /* 0x000fc8000fffe0ff */
[----:B------:R-:W-:Y:S01]  /*0d10*/  UISETP.NE.AND UP2, UPT, UR10, URZ, UPT ;  /* 0x000000ff0a00728c */ /* 0x000fe2000bf45270 */
[----:B---3--:R-:W-:-:S04]  /*0d20*/  FFMA R21, R21, R16, R4 ;  /* 0x0000001015157223 */ /* 0x008fc80000000004 */
[----:B0-----:R-:W-:-:S04]  /*0d30*/  FFMA R20, R20, R15, R21 ;  /* 0x0000000f14147223 */ /* 0x001fc80000000015 */
[----:B-1----:R-:W-:-:S04]  /*0d40*/  FFMA R14, R25, R14, R20 ;  /* 0x0000000e190e7223 */ /* 0x002fc80000000014 */
[----:B----4-:R-:W-:Y:S01]  /*0d50*/  FFMA R23, R23, R12, R14 ;  /* 0x0000000c17177223 */ /* 0x010fe2000000000e */
[----:B------:R-:W-:Y:S01]  /*0d60*/  IADD3 R11, PT, PT, R11, 0x10, RZ ;  /* 0x000000100b0b7810 */ /* 0x000fe20007ffe0ff */
[----:B------:R-:W-:Y:S02]  /*0d70*/  UIADD3 UR9, UPT, UPT, UR9, 0x40, URZ ;  /* 0x0000004009097890 */ /* 0x000fe4000fffe0ff */
[----:B--2---:R-:W-:-:S04]  /*0d80*/  FFMA R18, R18, R19, R23 ;  /* 0x0000001312127223 */ /* 0x004fc80000000017 */
[----:B-----5:R-:W-:Y:S01]  /*0d90*/  FFMA R8, R13, R8, R18 ;  /* 0x000000080d087223 */ /* 0x020fe20000000012 */
[----:B------:R-:W-:Y:S06]  /*0da0*/  BRA.U UP2, `(.L_x_18) ;  /* 0xfffffffd02007547 */ /* 0x000fec000b83ffff */
[----:B------:R-:W-:-:S05]  /*0db0*/  UMOV UR5, UR6 ;  /* 0x0000000600057c82 */ /* 0x000fca0008000000 */
.L_x_17:
[----:B------:R-:W-:-:S09]  /*0dc0*/  UISETP.NE.AND UP2, UPT, UR12, URZ, UPT ;  /* 0x000000ff0c00728c */ /* 0x000fd2000bf45270 */
[----:B------:R-:W-:Y:S05]  /*0dd0*/  BRA.U !UP2, `(.L_x_19) ;  /* 0x000000050a687547 */ /* 0x000fea000b800000 */
[----:B------:R-:W-:Y:S02]  /*0de0*/  UIADD3 UR10, UPT, UPT, UR12, -0x1, URZ ;  /* 0xffffffff0c0a7890 */ /* 0x000fe4000fffe0ff */
[----:B------:R-:W-:Y:S02]  /*0df0*/  UISETP.NE.AND UP3, UPT, UR13, URZ, UPT ;  /* 0x000000ff0d00728c */ /* 0x000fe4000bf65270 */
[----:B------:R-:W-:-:S09]  /*0e00*/  UISETP.GE.U32.AND UP2, UPT, UR10, 0x7, UPT ;  /* 0x000000070a00788c */ /* 0x000fd2000bf46070 */
[----:B------:R-:W-:Y:S05]  /*0e10*/  BRA.U !UP2, `(.L_x_20) ;  /* 0x000000010a8c7547 */ /* 0x000fea000b800000 */
[----:B------:R-:W0:Y:S01]  /*0e20*/  LDC.64 R4, c[0x0][0x388] ;  /* 0x0000e200ff047b82 */ /* 0x000e220000000a00 */
[----:B------:R-:W-:Y:S02]  /*0e30*/  IADD3 R11, PT, PT, R9, UR5, RZ ;  /* 0x00000005090b7c10 */ /* 0x000fe4000fffe0ff */
[----:B------:R-:W-:Y:S01]  /*0e40*/  CS2R R14, SRZ ;  /* 0x00000000000e7805 */ /* 0x000fe2000001ff00 */
[----:B------:R-:W-:Y:S01]  /*0e50*/  HFMA2 R16, -RZ, RZ, 0, 0 ;  /* 0x00000000ff107431 */ /* 0x000fe200000001ff */
[----:B------:R-:W-:Y:S01]  /*0e60*/  MOV R18, RZ ;  /* 0x000000ff00127202 */ /* 0x000fe20000000f00 */
[----:B------:R-:W-:Y:S01]  /*0e70*/  HFMA2 R20, -RZ, RZ, 0, 0 ;  /* 0x00000000ff147431 */ /* 0x000fe200000001ff */
[----:B------:R-:W-:Y:S01]  /*0e80*/  MOV R12, RZ ;  /* 0x000000ff000c7202 */ /* 0x000fe20000000f00 */
[----:B------:R-:W1:Y:S04]  /*0e90*/  LDS R17, [UR9] ;  /* 0x00000009ff117984 */ /* 0x000e680008000800 */
[----:B------:R-:W2:Y:S04]  /*0ea0*/  LDS R19, [UR9+0x4] ;  /* 0x00000409ff137984 */ /* 0x000ea80008000800 */
[----:B------:R-:W3:Y:S04]  /*0eb0*/  LDS R21, [UR9+0x8] ;  /* 0x00000809ff157984 */ /* 0x000ee80008000800 */
[----:B------:R-:W4:Y:S04]  /*0ec0*/  LDS R23, [UR9+0xc] ;  /* 0x00000c09ff177984 */ /* 0x000f280008000800 */
[----:B------:R-:W5:Y:S01]  /*0ed0*/  LDS R25, [UR9+0x10] ;  /* 0x00001009ff197984 */ /* 0x000f620008000800 */
[----:B0-----:R-:W-:-:S03]  /*0ee0*/  IMAD.WIDE R4, R11, 0x4, R4 ;  /* 0x000000040b047825 */ /* 0x001fc600078e0204 */
[----:B------:R-:W0:Y:S04]  /*0ef0*/  LDS R27, [UR9+0x14] ;  /* 0x00001409ff1b7984 */ /* 0x000e280008000800 */
[----:B------:R-:W1:Y:S04]  /*0f00*/  @!P0 LDG.E R15, desc[UR16][R4.64] ;  /* 0x00000010040f8981 */ /* 0x000e68000c1e1900 */
[----:B------:R-:W2:Y:S04]  /*0f10*/  @!P0 LDG.E R14, desc[UR16][R4.64+0x4] ;  /* 0x00000410040e8981 */ /* 0x000ea8000c1e1900 */
[----:B------:R-:W3:Y:S04]  /*0f20*/  @!P0 LDG.E R16, desc[UR16][R4.64+0x8] ;  /* 0x0000081004108981 */ /* 0x000ee8000c1e1900 */
[----:B------:R-:W4:Y:S01]  /*0f30*/  @!P0 LDG.E R18, desc[UR16][R4.64+0xc] ;  /* 0x00000c1004128981 */ /* 0x000f22000c1e1900 */
[----:B------:R-:W-:-:S03]  /*0f40*/  CS2R R10, SRZ ;  /* 0x00000000000a7805 */ /* 0x000fc6000001ff00 */
[----:B------:R-:W5:Y:S04]  /*0f50*/  @!P0 LDG.E R20, desc[UR16][R4.64+0x10] ;  /* 0x0000101004148981 */ /* 0x000f68000c1e1900 */
[----:B------:R-:W0:Y:S04]  /*0f60*/  @!P0 LDG.E R12, desc[UR16][R4.64+0x14] ;  /* 0x00001410040c8981 */ /* 0x000e28000c1e1900 */
[----:B------:R-:W5:Y:S04]  /*0f70*/  @!P0 LDG.E R11, desc[UR16][R4.64+0x18] ;  /* 0x00001810040b8981 */ /* 0x000f68000c1e1900 */
[----:B------:R-:W5:Y:S01]  /*0f80*/  @!P0 LDG.E R10, desc[UR16][R4.64+0x1c] ;  /* 0x00001c10040a8981 */ /* 0x000f62000c1e1900 */
[----:B------:R-:W-:-:S03]  /*0f90*/  UIADD3 UR5, UPT, UPT, UR5, 0x8, URZ ;  /* 0x0000000805057890 */ /* 0x000fc6000fffe0ff */
[----:B------:R-:W0:Y:S04]  /*0fa0*/  LDS R22, [UR9+0x18] ;  /* 0x00001809ff167984 */ /* 0x000e280008000800 */
[----:B------:R-:W0:Y:S01]  /*0fb0*/  LDS R13, [UR9+0x1c] ;  /* 0x00001c09ff0d7984 */ /* 0x000e220008000800 */
[----:B------:R-:W-:Y:S01]  /*0fc0*/  UIADD3 UR9, UPT, UPT, UR9, 0x20, URZ ;  /* 0x0000002009097890 */ /* 0x000fe2000fffe0ff */
[----:B-1----:R-:W-:-:S04]  /*0fd0*/  FFMA R8, R17, R15, R8 ;  /* 0x0000000f11087223 */ /* 0x002fc80000000008 */
[----:B--2---:R-:W-:-:S04]  /*0fe0*/  FFMA R8, R19, R14, R8 ;  /* 0x0000000e13087223 */ /* 0x004fc80000000008 */
[----:B---3--:R-:W-:-:S04]  /*0ff0*/  FFMA R8, R21, R16, R8 ;  /* 0x0000001015087223 */ /* 0x008fc80000000008 */
[----:B----4-:R-:W-:-:S04]  /*1000*/  FFMA R8, R23, R18, R8 ;  /* 0x0000001217087223 */ /* 0x010fc80000000008 */
[----:B-----5:R-:W-:-:S04]  /*1010*/  FFMA R8, R25, R20, R8 ;  /* 0x0000001419087223 */ /* 0x020fc80000000008 */
[----:B0-----:R-:W-:-:S04]  /*1020*/  FFMA R27, R27, R12, R8 ;  /* 0x0000000c1b1b7223 */ /* 0x001fc80000000008 */
[----:B------:R-:W-:-:S04]  /*1030*/  FFMA R22, R22, R11, R27 ;  /* 0x0000000b16167223 */ /* 0x000fc8000000001b */
[----:B------:R-:W-:-:S07]  /*1040*/  FFMA R8, R13, R10, R22 ;  /* 0x0000000a0d087223 */ /* 0x000fce0000000016 */
.L_x_20:
[----:B------:R-:W-:Y:S05]  /*1050*/  BRA.U !UP3, `(.L_x_19) ;  /* 0x000000010bc87547 */ /* 0x000fea000b800000 */
[----:B------:R-:W-:Y:S01]  /*1060*/  UISETP.NE.AND UP2, UPT, UR14, URZ, UPT ;  /* 0x000000ff0e00728c */ /* 0x000fe2000bf45270 */
[----:B------:R-:W-:Y:S10]  /*1070*/  BRA.U !UP0, `(.L_x_21) ;  /* 0x00000001084c7547 */ /* 0x000ff4000b800000 */
[----:B------:R-:W0:Y:S01]  /*1080*/  LDC.64 R4, c[0x0][0x388] ;  /* 0x0000e200ff047b82 */ /* 0x000e220000000a00 */
[----:B------:R-:W-:Y:S02]  /*1090*/  IADD3 R13, PT, PT, R9, UR5, RZ ;  /* 0x00000005090d7c10 */ /* 0x000fe4000fffe0ff */
[----:B------:R-:W-:Y:S01]  /*10a0*/  CS2R R10, SRZ ;  /* 0x00000000000a7805 */ /* 0x000fe2000001ff00 */
[----:B------:R-:W1:Y:S04]  /*10b0*/  LDS R15, [UR9] ;  /* 0x00000009ff0f7984 */ /* 0x000e680008000800 */
[----:B------:R-:W2:Y:S04]  /*10c0*/  LDS R14, [UR9+0x4] ;  /* 0x00000409ff0e7984 */ /* 0x000ea80008000800 */
[----:B------:R-:W3:Y:S04]  /*10d0*/  LDS R16, [UR9+0x8] ;  /* 0x00000809ff107984 */ /* 0x000ee80008000800 */
[----:B------:R-:W4:Y:S01]  /*10e0*/  LDS R17, [UR9+0xc] ;  /* 0x00000c09ff117984 */ /* 0x000f220008000800 */
[----:B0-----:R-:W-:Y:S01]  /*10f0*/  IMAD.WIDE R4, R13, 0x4, R4 ;  /* 0x000000040d047825 */ /* 0x001fe200078e0204 */
[----:B------:R-:W-:-:S04]  /*1100*/  CS2R R12, SRZ ;  /* 0x00000000000c7805 */ /* 0x000fc8000001ff00 */
[----:B------:R-:W1:Y:S04]  /*1110*/  @!P0 LDG.E R11, desc[UR16][R4.64] ;  /* 0x00000010040b8981 */ /* 0x000e68000c1e1900 */
[----:B------:R-:W2:Y:S04]  /*1120*/  @!P0 LDG.E R10, desc[UR16][R4.64+0x4] ;  /* 0x00000410040a8981 */ /* 0x000ea8000c1e1900 */
[----:B------:R-:W3:Y:S04]  /*1130*/  @!P0 LDG.E R12, desc[UR16][R4.64+0x8] ;  /* 0x00000810040c8981 */ /* 0x000ee8000c1e1900 */
[----:B------:R-:W4:Y:S01]  /*1140*/  @!P0 LDG.E R13, desc[UR16][R4.64+0xc] ;  /* 0x00000c10040d8981 */ /* 0x000f22000c1e1900 */
[----:B------:R-:W-:-:S02]  /*1150*/  UIADD3 UR5, UPT, UPT, UR5, 0x4, URZ ;  /* 0x0000000405057890 */ /* 0x000fc4000fffe0ff */
[----:B------:R-:W-:Y:S01]  /*1160*/  UIADD3 UR9, UPT, UPT, UR9, 0x10, URZ ;  /* 0x0000001009097890 */ /* 0x000fe2000fffe0ff */
[----:B-1----:R-:W-:-:S04]  /*1170*/  FFMA R11, R15, R11, R8 ;  /* 0x0000000b0f0b7223 */ /* 0x002fc80000000008 */
[----:B--2---:R-:W-:-:S04]  /*1180*/  FFMA R11, R14, R10, R11 ;  /* 0x0000000a0e0b7223 */ /* 0x004fc8000000000b */
[----:B---3--:R-:W-:-:S04]  /*1190*/  FFMA R12, R16, R12, R11 ;  /* 0x0000000c100c7223 */ /* 0x008fc8000000000b */
[----:B----4-:R-:W-:-:S07]  /*11a0*/  FFMA R8, R17, R13, R12 ;  /* 0x0000000d11087223 */ /* 0x010fce000000000c */
.L_x_21:
[----:B------:R-:W-:Y:S05]  /*11b0*/  BRA.U !UP2, `(.L_x_19) ;  /* 0x000000010a707547 */ /* 0x000fea000b800000 */
[----:B------:R-:W0:Y:S01]  /*11c0*/  LDS R13, [UR9] ;  /* 0x00000009ff0d7984 */ /* 0x000e220008000800 */
[----:B------:R-:W1:Y:S01]  /*11d0*/  LDC.64 R4, c[0x0][0x388] ;  /* 0x0000e200ff047b82 */ /* 0x000e620000000a00 */
[----:B------:R-:W-:Y:S01]  /*11e0*/  IADD3 R9, PT, PT, R9, UR5, RZ ;  /* 0x0000000509097c10 */ /* 0x000fe2000fffe0ff */
[----:B------:R-:W-:Y:S01]  /*11f0*/  BSSY.RECONVERGENT B0, `(.L_x_22) ;  /* 0x0000005000007945 */ /* 0x000fe20003800200 */
[----:B------:R-:W-:-:S03]  /*1200*/  HFMA2 R11, -RZ, RZ, 0, 0 ;  /* 0x00000000ff0b7431 */ /* 0x000fc600000001ff */
[----:B-1----:R-:W-:Y:S01]  /*1210*/  IMAD.WIDE R4, R9, 0x4, R4 ;  /* 0x0000000409047825 */ /* 0x002fe200078e0204 */
[----:B0-----:R-:W-:Y:S06]  /*1220*/  @P0 BRA `(.L_x_23) ;  /* 0x0000000000040947 */ /* 0x001fec0003800000 */
[----:B------:R0:W5:Y:S02]  /*1230*/  LDG.E R11, desc[UR16][R4.64] ;  /* 0x00000010040b7981 */ /* 0x000164000c1e1900 */
.L_x_23:
[----:B------:R-:W-:Y:S05]  /*1240*/  BSYNC.RECONVERGENT B0 ;  /* 0x0000000000007941 */ /* 0x000fea0003800200 */
.L_x_22:
[----:B------:R-:W-:Y:S01]  /*1250*/  UISETP.NE.AND UP2, UPT, UR14, 0x1, UPT ;  /* 0x000000010e00788c */ /* 0x000fe2000bf45270 */
[----:B-----5:R-:W-:-:S08]  /*1260*/  FFMA R8, R13, R11, R8 ;  /* 0x0000000b0d087223 */ /* 0x020fd00000000008 */
[----:B------:R-:W-:Y:S05]  /*1270*/  BRA.U !UP2, `(.L_x_19) ;  /* 0x000000010a407547 */ /* 0x000fea000b800000 */
[----:B------:R-:W1:Y:S01]  /*1280*/  LDS R11, [UR9+0x4] ;  /* 0x00000409ff0b7984 */ /* 0x000e620008000800 */
[----:B------:R-:W-:Y:S01]  /*1290*/  BSSY.RECONVERGENT B0, `(.L_x_24) ;  /* 0x0000004000007945 */ /* 0x000fe20003800200 */
[----:B------:R-:W-:-:S03]  /*12a0*/  MOV R9, RZ ;  /* 0x000000ff00097202 */ /* 0x000fc60000000f00 */
[----:B------:R-:W-:Y:S05]  /*12b0*/  @P0 BRA `(.L_x_25) ;  /* 0x0000000000040947 */ /* 0x000fea0003800000 */
[----:B------:R2:W5:Y:S02]  /*12c0*/  LDG.E R9, desc[UR16][R4.64+0x4] ;  /* 0x0000041004097981 */ /* 0x000564000c1e1900 */
.L_x_25:
[----:B------:R-:W-:Y:S05]  /*12d0*/  BSYNC.RECONVERGENT B0 ;  /* 0x0000000000007941 */ /* 0x000fea0003800200 */
.L_x_24:
[----:B------:R-:W-:Y:S01]  /*12e0*/  UISETP.NE.AND UP2, UPT, UR14, 0x2, UPT ;  /* 0x000000020e00788c */ /* 0x000fe2000bf45270 */
[----:B-1---5:R-:W-:-:S08]  /*12f0*/  FFMA R8, R11, R9, R8 ;  /* 0x000000090b087223 */ /* 0x022fd00000000008 */
[----:B------:R-:W-:Y:S05]  /*1300*/  BRA.U !UP2, `(.L_x_19) ;  /* 0x000000010a1c7547 */ /* 0x000fea000b800000 */
[----:B------:R-:W1:Y:S01]  /*1310*/  LDS R11, [UR9+0x8] ;  /* 0x00000809ff0b7984 */ /* 0x000e620008000800 */
[----:B------:R-:W-:Y:S01]  /*1320*/  BSSY.RECONVERGENT B0, `(.L_x_26) ;  /* 0x0000004000007945 */ /* 0x000fe20003800200 */
[----:B------:R-:W-:-:S03]  /*1330*/  HFMA2 R9, -RZ, RZ, 0, 0 ;  /* 0x00000000ff097431 */ /* 0x000fc600000001ff */
[----:B------:R-:W-:Y:S05]  /*1340*/  @P0 BRA `(.L_x_27) ;  /* 0x0000000000040947 */ /* 0x000fea0003800000 */
[----:B------:R3:W5:Y:S02]  /*1350*/  LDG.E R9, desc[UR16][R4.64+0x8] ;  /* 0x0000081004097981 */ /* 0x000764000c1e1900 */
.L_x_27:
[----:B------:R-:W-:Y:S05]  /*1360*/  BSYNC.RECONVERGENT B0 ;  /* 0x0000000000007941 */ /* 0x000fea0003800200 */
.L_x_26:
[----:B-1---5:R-:W-:-:S07]  /*1370*/  FFMA R8, R11, R9, R8 ;  /* 0x000000090b087223 */ /* 0x022fce0000000008 */
.L_x_19:
[----:B------:R-:W1:Y:S02]  /*1380*/  LDCU UR5, c[0x0][0x3a4] ;  /* 0x00007480ff0577ac */ /* 0x000e640008000800 */
[----:B-1----:R-:W-:Y:S01]  /*1390*/  ULEA UR8, UR5, UR8, 0x2 ;  /* 0x0000000805087291 */ /* 0x002fe2000f8e10ff */
[----:B------:R-:W-:Y:S11]  /*13a0*/  BRA.U UP1, `(.L_x_28) ;  /* 0xfffffff101547547 */ /* 0x000ff6000b83ffff */
.L_x_16:
[----:B------:R-:W1:Y:S02]  /*13b0*/  LDC.64 R2, c[0x0][0x3c0] ;  /* 0x0000f000ff027b82 */ /* 0x000e640000000a00 */
[----:B-1----:R-:W-:-:S05]  /*13c0*/  IMAD.WIDE R2, R0, 0x4, R2 ;  /* 0x0000000400027825 */ /* 0x002fca00078e0202 */
[----:B------:R-:W-:Y:S01]  /*13d0*/  STG.E desc[UR16][R2.64], R8 ;  /* 0x0000000802007986 */ /* 0x000fe2000c101910 */
[----:B------:R-:W-:Y:S05]  /*13e0*/  EXIT ;  /* 0x000000000000794d */ /* 0x000fea0003800000 */
.L_x_29:
        /* <DEDUP_REMOVED lines=9> */
.L_x_40:


//--------------------- .text._Z20conv2_level1_kernel_iPKfiiS0_iiiiiiiiPf --------------------------
	.section	.text._Z20conv2_level1_kernel_iPKfiiS0_iiiiiiiiPf,"ax",@progbits
	.align	128
        .global         _Z20conv2_level1_kernel_iPKfiiS0_iiiiiiiiPf
        .type           _Z20conv2_level1_kernel_iPKfiiS0_iiiiiiiiPf,@function
        .size           _Z20conv2_level1_kernel_iPKfiiS0_iiiiiiiiPf,(.L_x_41 - _Z20conv2_level1_kernel_iPKfiiS0_iiiiiiiiPf)
        .other          _Z20conv2_level1_kernel_iPKfiiS0_iiiiiiiiPf,@"STO_CUDA_ENTRY STV_DEFAULT"
_Z20conv2_level1_kernel_iPKfiiS0_iiiiiiiiPf:
.text._Z20conv2_level1_kernel_iPKfiiS0_iiiiiiiiPf:
[----:B------:R-:W-:Y:S01]  /*0000*/  LDC R1, c[0x0][0x37c] ;  /* 0x0000df00ff017b82 */ /* 0x000fe20000000800 */
[----:B------:R-:W0:Y:S01]  /*0010*/  S2R R11, SR_TID.X ;  /* 0x00000000000b7919 */ /* 0x000e220000002100 */
[----:B------:R-:W1:Y:S01]  /*0020*/  LDCU.64 UR4, c[0x0][0x390] ;  /* 0x00007200ff0477ac */ /* 0x000e620008000a00 */
[----:B------:R-:W2:Y:S01]  /*0030*/  LDCU.64 UR6, c[0x0][0x3a0] ;  /* 0x00007400ff0677ac */ /* 0x000ea20008000a00 */
[----:B------:R-:W3:Y:S01]  /*0040*/  LDCU.64 UR14, c[0x0][0x358] ;  /* 0x00006b00ff0e77ac */ /* 0x000ee20008000a00 */
[----:B-1----:R-:W-:Y:S02]  /*0050*/  UIMAD UR4, UR5, UR4, URZ ;  /* 0x00000004050472a4 */ /* 0x002fe4000f8e02ff */
[----:B--2---:R-:W-:-:S04]  /*0060*/  UIMAD UR5, UR7, UR6, URZ ;  /* 0x00000006070572a4 */ /* 0x004fc8000f8e02ff */
[C---:B0-----:R-:W-:Y:S02]  /*0070*/  ISETP.GE.U32.AND P0, PT, R11.reuse, UR4, PT ;  /* 0x000000040b007c0c */ /* 0x041fe4000bf06070 */
[----:B------:R-:W-:-:S03]  /*0080*/  ISETP.GE.U32.AND P1, PT, R11, UR5, PT ;  /* 0x000000050b007c0c */ /* 0x000fc6000bf26070 */
[----:B------:R-:W0:Y:S02]  /*0090*/  S2UR UR4, SR_CTAID.X ;  /* 0x00000000000479c3 */ /* 0x000e240000002500 */
[----:B------:R-:W1:Y:S06]  /*00a0*/  LDCU UR5, c[0x0][0x380] ;  /* 0x00007000ff0577ac */ /* 0x000e6c0008000800 */
[----:B------:R-:W2:Y:S08]  /*00b0*/  @!P0 LDC.64 R2, c[0x0][0x388] ;  /* 0x0000e200ff028b82 */ /* 0x000eb00000000a00 */
[----:B------:R-:W4:Y:S01]  /*00c0*/  @!P1 LDC.64 R4, c[0x0][0x398] ;  /* 0x0000e600ff049b82 */ /* 0x000f220000000a00 */
[----:B--2---:R-:W-:-:S06]  /*00d0*/  @!P0 IMAD.WIDE.U32 R2, R11, 0x4, R2 ;  /* 0x000000040b028825 */ /* 0x004fcc00078e0002 */
[----:B---3--:R2:W3:Y:S01]  /*00e0*/  @!P0 LDG.E R2, desc[UR14][R2.64] ;  /* 0x0000000e02028981 */ /* 0x0084e2000c1e1900 */
[----:B----4-:R-:W-:-:S06]  /*00f0*/  @!P1 IMAD.WIDE.U32 R4, R11, 0x4, R4 ;  /* 0x000000040b049825 */ /* 0x010fcc00078e0004 */
[----:B------:R-:W4:Y:S01]  /*0100*/  @!P1 LDG.E R4, desc[UR14][R4.64] ;  /* 0x0000000e04049981 */ /* 0x000f22000c1e1900 */
[----:B------:R-:W5:Y:S01]  /*0110*/  @!P0 S2R R9, SR_CgaCtaId ;  /* 0x0000000000098919 */ /* 0x000f620000008800 */
[----:B------:R-:W1:Y:S01]  /*0120*/  @!P1 S2R R8, SR_CgaCtaId ;  /* 0x0000000000089919 */ /* 0x000e620000008800 */
[----:B------:R-:W-:Y:S01]  /*0130*/  @!P1 MOV R7, 0x400 ;  /* 0x0000040000079802 */ /* 0x000fe20000000f00 */
[----:B------:R-:W0:Y:S01]  /*0140*/  LDC R0, c[0x0][0x360] ;  /* 0x0000d800ff007b82 */ /* 0x000e220000000800 */
[----:B------:R-:W-:-:S03]  /*0150*/  @!P0 MOV R6, 0x400 ;  /* 0x0000040000068802 */ /* 0x000fc60000000f00 */
[----:B------:R-:W-:Y:S01]  /*0160*/  @!P1 VIADD R7, R7, 0x800 ;  /* 0x0000080007079836 */ /* 0x000fe20000000000 */
[----:B-----5:R-:W-:-:S04]  /*0170*/  @!P0 LEA R6, R9, R6, 0x18 ;  /* 0x0000000609068211 */ /* 0x020fc800078ec0ff */
[----:B-1----:R-:W-:Y:S01]  /*0180*/  @!P1 LEA R7, R8, R7, 0x18 ;  /* 0x0000000708079211 */ /* 0x002fe200078ec0ff */
[----:B--2---:R-:W-:-:S04]  /*0190*/  @!P0 IMAD R3, R11, 0x4, R6 ;  /* 0x000000040b038824 */ /* 0x004fc800078e0206 */
[----:B------:R-:W-:Y:S02]  /*01a0*/  @!P1 IMAD R7, R11, 0x4, R7 ;  /* 0x000000040b079824 */ /* 0x000fe400078e0207 */
[----:B0-----:R-:W-:-:S05]  /*01b0*/  IMAD R0, R0, UR4, R11 ;  /* 0x0000000400007c24 */ /* 0x001fca000f8e020b */
[----:B------:R-:W-:Y:S01]  /*01c0*/  ISETP.GE.AND P2, PT, R0, UR5, PT ;  /* 0x0000000500007c0c */ /* 0x000fe2000bf46270 */
[----:B---3--:R0:W-:Y:S04]  /*01d0*/  @!P0 STS [R3], R2 ;  /* 0x0000000203008388 */ /* 0x0081e80000000800 */
[----:B----4-:R0:W-:Y:S01]  /*01e0*/  @!P1 STS [R7], R4 ;  /* 0x0000000407009388 */ /* 0x0101e20000000800 */
[----:B------:R-:W-:Y:S07]  /*01f0*/  BAR.SYNC.DEFER_BLOCKING 0x0 ;  /* 0x0000000000007b1d */ /* 0x000fee0000010000 */
[----:B------:R-:W-:Y:S05]  /*0200*/  @P2 EXIT ;  /* 0x000000000000294d */ /* 0x000fea0003800000 */
[----:B0-----:R-:W0:Y:S01]  /*0210*/  LDC R7, c[0x0][0x3bc] ;  /* 0x0000ef00ff077b82 */ /* 0x001e220000000800 */
[----:B------:R-:W-:Y:S01]  /*0220*/  UISETP.LT.AND UP0, UPT, UR7, UR6, UPT ;  /* 0x000000060700728c */ /* 0x000fe2000bf01270 */
[----:B------:R-:W1:Y:S03]  /*0230*/  LDCU.64 UR4, c[0x0][0x3b0] ;  /* 0x00007600ff0477ac */ /* 0x000e660008000a00 */
[----:B------:R-:W-:-:S04]  /*0240*/  USEL UR6, UR7, UR6, UP0 ;  /* 0x0000000607067287 */ /* 0x000fc80008000000 */
[----:B------:R-:W-:Y:S01]  /*0250*/  UISETP.GE.AND UP0, UPT, UR6, 0x1, UPT ;  /* 0x000000010600788c */ /* 0x000fe2000bf06270 */
[----:B0-----:R-:W-:-:S04]  /*0260*/  IABS R5, R7 ;  /* 0x0000000700057213 */ /* 0x001fc80000000000 */
[----:B------:R-:W0:Y:S08]  /*0270*/  I2F.RP R4, R5 ;  /* 0x0000000500047306 */ /* 0x000e300000209400 */
[----:B0-----:R-:W0:Y:S02]  /*0280*/  MUFU.RCP R4, R4 ;  /* 0x0000000400047308 */ /* 0x001e240000001000 */
[----:B0-----:R-:W-:-:S06]  /*0290*/  VIADD R2, R4, 0xffffffe ;  /* 0x0ffffffe04027836 */ /* 0x001fcc0000000000 */
[----:B------:R0:W2:Y:S02]  /*02a0*/  F2I.FTZ.U32.TRUNC.NTZ R3, R2 ;  /* 0x0000000200037305 */ /* 0x0000a4000021f000 */
[----:B0-----:R-:W-:Y:S02]  /*02b0*/  IMAD.MOV.U32 R2, RZ, RZ, RZ ;  /* 0x000000ffff027224 */ /* 0x001fe400078e00ff */
[----:B--2---:R-:W-:-:S04]  /*02c0*/  IMAD.MOV R6, RZ, RZ, -R3 ;  /* 0x000000ffff067224 */ /* 0x004fc800078e0a03 */
[----:B------:R-:W-:Y:S01]  /*02d0*/  IMAD R9, R6, R5, RZ ;  /* 0x0000000506097224 */ /* 0x000fe200078e02ff */
[----:B------:R-:W-:-:S03]  /*02e0*/  IABS R6, R0 ;  /* 0x0000000000067213 */ /* 0x000fc60000000000 */
[----:B------:R-:W-:Y:S01]  /*02f0*/  IMAD.HI.U32 R3, R3, R9, R2 ;  /* 0x0000000903037227 */ /* 0x000fe200078e0002 */
[----:B------:R-:W-:Y:S01]  /*0300*/  LOP3.LUT R2, R0, R7, RZ, 0x3c, !PT ;  /* 0x0000000700027212 */ /* 0x000fe200078e3cff */
[----:B------:R-:W1:Y:S03]  /*0310*/  LDC.64 R8, c[0x0][0x3a8] ;  /* 0x0000ea00ff087b82 */ /* 0x000e660000000a00 */
[----:B------:R-:W-:Y:S01]  /*0320*/  ISETP.GE.AND P2, PT, R2, RZ, PT ;  /* 0x000000ff0200720c */ /* 0x000fe20003f46270 */
[----:B------:R-:W-:-:S04]  /*0330*/  IMAD.HI.U32 R3, R3, R6, RZ ;  /* 0x0000000603037227 */ /* 0x000fc800078e00ff */
[----:B------:R-:W-:Y:S02]  /*0340*/  IMAD.MOV R4, RZ, RZ, -R3 ;  /* 0x000000ffff047224 */ /* 0x000fe400078e0a03 */
[----:B------:R-:W-:Y:S02]  /*0350*/  IMAD.MOV.U32 R2, RZ, RZ, RZ ;  /* 0x000000ffff027224 */ /* 0x000fe400078e00ff */
[----:B------:R-:W-:-:S05]  /*0360*/  IMAD R4, R5, R4, R6 ;  /* 0x0000000405047224 */ /* 0x000fca00078e0206 */
[----:B------:R-:W-:-:S13]  /*0370*/  ISETP.GT.U32.AND P1, PT, R5, R4, PT ;  /* 0x000000040500720c */ /* 0x000fda0003f24070 */
[----:B------:R-:W-:Y:S02]  /*0380*/  @!P1 IMAD.IADD R4, R4, 0x1, -R5 ;  /* 0x0000000104049824 */ /* 0x000fe400078e0a05 */
[----:B------:R-:W-:Y:S01]  /*0390*/  @!P1 VIADD R3, R3, 0x1 ;  /* 0x0000000103039836 */ /* 0x000fe20000000000 */
[----:B------:R-:W-:Y:S02]  /*03a0*/  ISETP.NE.AND P1, PT, R7, RZ, PT ;  /* 0x000000ff0700720c */ /* 0x000fe40003f25270 */
[----:B------:R-:W-:-:S13]  /*03b0*/  ISETP.GE.U32.AND P0, PT, R4, R5, PT ;  /* 0x000000050400720c */ /* 0x000fda0003f06070 */
[----:B------:R-:W-:-:S04]  /*03c0*/  @P0 VIADD R3, R3, 0x1 ;  /* 0x0000000103030836 */ /* 0x000fc80000000000 */
[----:B------:R-:W-:Y:S01]  /*03d0*/  @!P2 IMAD.MOV R3, RZ, RZ, -R3 ;  /* 0x000000ffff03a224 */ /* 0x000fe200078e0a03 */
[----:B------:R-:W-:-:S05]  /*03e0*/  @!P1 LOP3.LUT R3, RZ, R7, RZ, 0x33, !PT ;  /* 0x00000007ff039212 */ /* 0x000fca00078e33ff */
[----:B------:R-:W-:Y:S02]  /*03f0*/  IMAD.MOV R4, RZ, RZ, -R3 ;  /* 0x000000ffff047224 */ /* 0x000fe400078e0a03 */
[----:B-1----:R-:W-:Y:S02]  /*0400*/  IMAD R3, R3, UR4, -R8 ;  /* 0x0000000403037c24 */ /* 0x002fe4000f8e0a08 */
[----:B------:R-:W-:-:S04]  /*0410*/  IMAD R4, R7, R4, R0 ;  /* 0x0000000407047224 */ /* 0x000fc800078e0200 */
[----:B------:R-:W-:Y:S01]  /*0420*/  IMAD R4, R4, UR5, -R9 ;  /* 0x0000000504047c24 */ /* 0x000fe2000f8e0a09 */
[----:B------:R-:W-:Y:S06]  /*0430*/  BRA.U !UP0, `(.L_x_30) ;  /* 0x0000000908ec7547 */ /* 0x000fec000b800000 */
[----:B------:R-:W0:Y:S01]  /*0440*/  S2UR UR8, SR_CgaCtaId ;  /* 0x00000000000879c3 */ /* 0x000e220000008800 */
[----:B------:R-:W-:Y:S01]  /*0450*/  UMOV UR4, 0x400 ;  /* 0x0000040000047882 */ /* 0x000fe20000000000 */
[----:B------:R-:W-:Y:S01]  /*0460*/  ULOP3.LUT UR12, UR7, 0x7, URZ, 0xc0, !UPT ;  /* 0x00000007070c7892 */ /* 0x000fe2000f8ec0ff */
[----:B------:R-:W-:Y:S01]  /*0470*/  IMAD.MOV.U32 R2, RZ, RZ, RZ ;  /* 0x000000ffff027224 */ /* 0x000fe200078e00ff */
[----:B------:R-:W-:Y:S02]  /*0480*/  UIADD3 UR4, UPT, UPT, UR4, 0x800, URZ ;  /* 0x0000080004047890 */ /* 0x000fe4000fffe0ff */
[----:B------:R-:W-:Y:S02]  /*0490*/  UIADD3 UR5, UPT, UPT, UR12, -0x1, URZ ;  /* 0xffffffff0c057890 */ /* 0x000fe4000fffe0ff */
[----:B------:R-:W-:Y:S02]  /*04a0*/  ULOP3.LUT UR13, UR7, 0x3, URZ, 0xc0, !UPT ;  /* 0x00000003070d7892 */ /* 0x000fe4000f8ec0ff */
[----:B------:R-:W-:-:S02]  /*04b0*/  ULOP3.LUT UR6, UR7, 0x7ffffff8, URZ, 0xc0, !UPT ;  /* 0x7ffffff807067892 */ /* 0x000fc4000f8ec0ff */
[----:B------:R-:W-:Y:S02]  /*04c0*/  UISETP.GE.U32.AND UP0, UPT, UR5, 0x3, UPT ;  /* 0x000000030500788c */ /* 0x000fe4000bf06070 */
[----:B0-----:R-:W-:-:S03]  /*04d0*/  ULEA UR8, UR8, UR4, 0x18 ;  /* 0x0000000408087291 */ /* 0x001fc6000f8ec0ff */
[----:B------:R-:W-:-:S09]  /*04e0*/  UMOV UR4, URZ ;  /* 0x000000ff00047c82 */ /* 0x000fd20008000000 */
.L_x_36:
[----:B------:R-:W0:Y:S01]  /*04f0*/  LDCU.64 UR10, c[0x0][0x3a0] ;  /* 0x00007400ff0a77ac */ /* 0x000e220008000a00 */
[----:B------:R-:W-:Y:S01]  /*0500*/  VIADD R5, R3, UR4 ;  /* 0x0000000403057c36 */ /* 0x000fe20008000000 */
[----:B------:R-:W1:Y:S01]  /*0510*/  LDCU UR5, c[0x0][0x390] ;  /* 0x00007200ff0577ac */ /* 0x000e620008000800 */
[----:B------:R-:W-:Y:S01]  /*0520*/  UIADD3 UR4, UPT, UPT, UR4, 0x1, URZ ;  /* 0x0000000104047890 */ /* 0x000fe2000fffe0ff */
[----:B------:R-:W-:Y:S01]  /*0530*/  UMOV UR9, UR8 ;  /* 0x0000000800097c82 */ /* 0x000fe20008000000 */
[----:B0-----:R-:W-:Y:S02]  /*0540*/  UISETP.GE.U32.AND UP2, UPT, UR11, 0x8, UPT ;  /* 0x000000080b00788c */ /* 0x001fe4000bf46070 */
[----:B------:R-:W-:Y:S01]  /*0550*/  UISETP.NE.AND UP1, UPT, UR4, UR10, UPT ;  /* 0x0000000a0400728c */ /* 0x000fe2000bf25270 */
[----:B-1----:R-:W-:Y:S01]  /*0560*/  ISETP.GE.AND P0, PT, R5, UR5, PT ;  /* 0x0000000505007c0c */ /* 0x002fe2000bf06270 */
[----:B------:R-:W-:-:S03]  /*0570*/  UMOV UR5, URZ ;  /* 0x000000ff00057c82 */ /* 0x000fc60008000000 */
[----:B------:R-:W-:Y:S02]  /*0580*/  ISETP.LT.OR P0, PT, R5, RZ, P0 ;  /* 0x000000ff0500720c */ /* 0x000fe40000701670 */
[----:B------:R-:W-:Y:S11]  /*0590*/  BRA.U !UP2, `(.L_x_31) ;  /* 0x000000050a307547 */ /* 0x000ff6000b800000 */
[----:B------:R-:W0:Y:S01]  /*05a0*/  S2UR UR9, SR_CgaCtaId ;  /* 0x00000000000979c3 */ /* 0x000e220000008800 */
[----:B------:R-:W-:Y:S01]  /*05b0*/  UMOV UR5, 0x400 ;  /* 0x0000040000057882 */ /* 0x000fe20000000000 */
[----:B------:R-:W1:Y:S01]  /*05c0*/  LDCU UR11, c[0x0][0x394] ;  /* 0x00007280ff0b77ac */ /* 0x000e620008000800 */
[----:B0-----:R-:W-:-:S03]  /*05d0*/  ULEA UR10, UR9, UR5, 0x18 ;  /* 0x00000005090a7291 */ /* 0x001fc6000f8ec0ff */
[----:B------:R-:W-:Y:S01]  /*05e0*/  UMOV UR5, URZ ;  /* 0x000000ff00057c82 */ /* 0x000fe20008000000 */
[----:B-1----:R-:W-:-:S08]  /*05f0*/  UMOV UR9, UR8 ;  /* 0x0000000800097c82 */ /* 0x002fd00008000000 */
.L_x_32:
[----:B------:R-:W-:Y:S01]  /*0600*/  VIADD R8, R4, UR5 ;  /* 0x0000000504087c36 */ /* 0x000fe20008000000 */
[----:B------:R-:W-:Y:S01]  /*0610*/  LDS R11, [UR9+0x4] ;  /* 0x00000409ff0b7984 */ /* 0x000fe20008000800 */
[----:B------:R-:W-:Y:S01]  /*0620*/  IMAD.MOV.U32 R12, RZ, RZ, RZ ;  /* 0x000000ffff0c7224 */ /* 0x000fe200078e00ff */
[----:B------:R-:W-:Y:S01]  /*0630*/  UIADD3 UR5, UPT, UPT, UR5, 0x8, URZ ;  /* 0x0000000805057890 */ /* 0x000fe2000fffe0ff */
[C---:B------:R-:W-:Y:S01]  /*0640*/  VIADD R7, R8.reuse, 0x2 ;  /* 0x0000000208077836 */ /* 0x040fe20000000000 */
[C---:B------:R-:W-:Y:S01]  /*0650*/  ISETP.GE.AND P1, PT, R8.reuse, UR11, PT ;  /* 0x0000000b08007c0c */ /* 0x040fe2000bf26270 */
[C---:B------:R-:W-:Y:S01]  /*0660*/  VIADD R6, R8.reuse, 0x1 ;  /* 0x0000000108067836 */ /* 0x040fe20000000000 */
[----:B------:R-:W-:Y:S01]  /*0670*/  LDS R13, [UR9+0x8] ;  /* 0x00000809ff0d7984 */ /* 0x000fe20008000800 */
[C---:B------:R-:W-:Y:S01]  /*0680*/  VIADD R9, R8.reuse, 0x4 ;  /* 0x0000000408097836 */ /* 0x040fe20000000000 */
[C---:B------:R-:W-:Y:S01]  /*0690*/  ISETP.GE.AND P2, PT, R7.reuse, UR11, PT ;  /* 0x0000000b07007c0c */ /* 0x040fe2000bf46270 */
[----:B------:R-:W-:Y:S01]  /*06a0*/  VIADD R10, R8, 0x5 ;  /* 0x00000005080a7836 */ /* 0x000fe20000000000 */
[----:B------:R-:W-:Y:S01]  /*06b0*/  ISETP.GE.AND P6, PT, R6, UR11, PT ;  /* 0x0000000b06007c0c */ /* 0x000fe2000bfc6270 */
[----:B------:R-:W-:Y:S01]  /*06c0*/  LDS R15, [UR9+0xc] ;  /* 0x00000c09ff0f7984 */ /* 0x000fe20008000800 */
[----:B------:R-:W-:Y:S01]  /*06d0*/  ISETP.LT.OR P2, PT, R7, RZ, P2 ;  /* 0x000000ff0700720c */ /* 0x000fe20001741670 */
[C---:B------:R-:W-:Y:S01]  /*06e0*/  VIADD R7, R8.reuse, 0x3 ;  /* 0x0000000308077836 */ /* 0x040fe20000000000 */
[----:B------:R-:W-:Y:S01]  /*06f0*/  ISETP.LT.OR P1, PT, R8, RZ, P1 ;  /* 0x000000ff0800720c */ /* 0x000fe20000f21670 */
[----:B------:R-:W-:Y:S01]  /*0700*/  IMAD.MOV.U32 R14, RZ, RZ, RZ ;  /* 0x000000ffff0e7224 */ /* 0x000fe200078e00ff */
[----:B------:R-:W-:Y:S01]  /*0710*/  ISETP.LT.OR P6, PT, R6, RZ, P6 ;  /* 0x000000ff0600720c */ /* 0x000fe200037c1670 */
[----:B------:R-:W-:Y:S01]  /*0720*/  IMAD R6, R5, UR11, R8 ;  /* 0x0000000b05067c24 */ /* 0x000fe2000f8e0208 */
[----:B------:R-:W-:Y:S01]  /*0730*/  PLOP3.LUT P5, PT, P0, P1, PT, 0xf8, 0x8f ;  /* 0x00000000008f781c */ /* 0x000fe200007a3f70 */
[----:B------:R-:W-:Y:S01]  /*0740*/  LDS R17, [UR9+0x10] ;  /* 0x00001009ff117984 */ /* 0x000fe20008000800 */
[----:B------:R-:W-:Y:S01]  /*0750*/  ISETP.GE.AND P4, PT, R7, UR11, PT ;  /* 0x0000000b07007c0c */ /* 0x000fe2000bf86270 */
[----:B------:R-:W-:Y:S01]  /*0760*/  IMAD.MOV.U32 R16, RZ, RZ, RZ ;  /* 0x000000ffff107224 */ /* 0x000fe200078e00ff */
[----:B------:R-:W-:Y:S01]  /*0770*/  PLOP3.LUT P6, PT, P0, P6, PT, 0xf8, 0x8f ;  /* 0x00000000008f781c */ /* 0x000fe200007cdf70 */
[----:B------:R-:W-:Y:S01]  /*0780*/  LDS R19, [UR9+0x14] ;  /* 0x00001409ff137984 */ /* 0x000fe20008000800 */
[----:B------:R-:W-:Y:S01]  /*0790*/  ISETP.GE.AND P3, PT, R9, UR11, PT ;  /* 0x0000000b09007c0c */ /* 0x000fe2000bf66270 */
[----:B------:R-:W-:Y:S01]  /*07a0*/  IMAD.MOV.U32 R18, RZ, RZ, RZ ;  /* 0x000000ffff127224 */ /* 0x000fe200078e00ff */
[----:B------:R-:W-:Y:S01]  /*07b0*/  ISETP.LT.OR P4, PT, R7, RZ, P4 ;  /* 0x000000ff0700720c */ /* 0x000fe20002781670 */
[----:B------:R-:W-:Y:S01]  /*07c0*/  LDS R21, [UR9+0x18] ;  /* 0x00001809ff157984 */ /* 0x000fe20008000800 */
[----:B------:R-:W-:-:S02]  /*07d0*/  LEA R20, R6, UR10, 0x2 ;  /* 0x0000000a06147c11 */ /* 0x000fc4000f8e10ff */
[----:B------:R-:W-:Y:S02]  /*07e0*/  CS2R R6, SRZ ;  /* 0x0000000000067805 */ /* 0x000fe4000001ff00 */
[----:B------:R-:W-:Y:S01]  /*07f0*/  ISETP.LT.OR P3, PT, R9, RZ, P3 ;  /* 0x000000ff0900720c */ /* 0x000fe20001f61670 */
[C---:B------:R-:W-:Y:S01]  /*0800*/  VIADD R9, R8.reuse, 0x6 ;  /* 0x0000000608097836 */ /* 0x040fe20000000000 */
[----:B------:R-:W-:Y:S01]  /*0810*/  PLOP3.LUT P2, PT, P0, P2, PT, 0xf8, 0x8f ;  /* 0x00000000008f781c */ /* 0x000fe20000745f70 */
[----:B------:R-:W-:Y:S01]  /*0820*/  VIADD R8, R8, 0x7 ;  /* 0x0000000708087836 */ /* 0x000fe20000000000 */
[----:B------:R-:W-:Y:S01]  /*0830*/  ISETP.GE.AND P1, PT, R10, UR11, PT ;  /* 0x0000000b0a007c0c */ /* 0x000fe2000bf26270 */
[----:B------:R-:W-:Y:S01]  /*0840*/  @!P5 LDS R7, [R20] ;  /* 0x000000001407d984 */ /* 0x000fe20000000800 */
[----:B------:R-:W-:Y:S01]  /*0850*/  ISETP.GE.AND P5, PT, R9, UR11, PT ;  /* 0x0000000b09007c0c */ /* 0x000fe2000bfa6270 */
[----:B------:R-:W-:Y:S01]  /*0860*/  UISETP.NE.AND UP2, UPT, UR5, UR6, UPT ;  /* 0x000000060500728c */ /* 0x000fe2000bf45270 */
[----:B------:R-:W-:Y:S01]  /*0870*/  PLOP3.LUT P4, PT, P0, P4, PT, 0xf8, 0x8f ;  /* 0x00000000008f781c */ /* 0x000fe20000789f70 */
[----:B------:R-:W-:Y:S01]  /*0880*/  @!P6 LDS R6, [R20+0x4] ;  /* 0x000004001406e984 */ /* 0x000fe20000000800 */
[----:B------:R-:W-:-:S02]  /*0890*/  ISETP.GE.AND P6, PT, R8, UR11, PT ;  /* 0x0000000b08007c0c */ /* 0x000fc4000bfc6270 */
[----:B------:R-:W-:Y:S01]  /*08a0*/  ISETP.LT.OR P5, PT, R9, RZ, P5 ;  /* 0x000000ff0900720c */ /* 0x000fe20002fa1670 */
[----:B------:R-:W-:Y:S01]  /*08b0*/  LDS R23, [UR9+0x1c] ;  /* 0x00001c09ff177984 */ /* 0x000fe20008000800 */
[----:B------:R-:W-:Y:S01]  /*08c0*/  ISETP.LT.OR P6, PT, R8, RZ, P6 ;  /* 0x000000ff0800720c */ /* 0x000fe200037c1670 */
[----:B------:R-:W-:Y:S01]  /*08d0*/  IMAD.MOV.U32 R8, RZ, RZ, RZ ;  /* 0x000000ffff087224 */ /* 0x000fe200078e00ff */
[----:B------:R-:W-:Y:S01]  /*08e0*/  ISETP.LT.OR P1, PT, R10, RZ, P1 ;  /* 0x000000ff0a00720c */ /* 0x000fe20000f21670 */
[----:B------:R-:W0:Y:S01]  /*08f0*/  LDS R9, [UR9] ;  /* 0x00000009ff097984 */ /* 0x000e220008000800 */
[----:B------:R-:W-:Y:S01]  /*0900*/  PLOP3.LUT P3, PT, P0, P3, PT, 0xf8, 0x8f ;  /* 0x00000000008f781c */ /* 0x000fe20000767f70 */
[----:B------:R-:W-:Y:S01]  /*0910*/  IMAD.MOV.U32 R10, RZ, RZ, RZ ;  /* 0x000000ffff0a7224 */ /* 0x000fe200078e00ff */
[----:B------:R-:W-:Y:S01]  /*0920*/  PLOP3.LUT P1, PT, P0, P1, PT, 0xf8, 0x8f ;  /* 0x00000000008f781c */ /* 0x000fe20000723f70 */
[----:B------:R-:W1:Y:S01]  /*0930*/  @!P2 LDS R8, [R20+0x8] ;  /* 0x000008001408a984 */ /* 0x000e620000000800 */
[----:B------:R-:W-:Y:S01]  /*0940*/  PLOP3.LUT P5, PT, P0, P5, PT, 0xf8, 0x8f ;  /* 0x00000000008f781c */ /* 0x000fe200007abf70 */
[----:B------:R-:W-:Y:S01]  /*0950*/  UIADD3 UR9, UPT, UPT, UR9, 0x20, URZ ;  /* 0x0000002009097890 */ /* 0x000fe2000fffe0ff */
[----:B------:R-:W-:Y:S01]  /*0960*/  PLOP3.LUT P6, PT, P0, P6, PT, 0xf8, 0x8f ;  /* 0x00000000008f781c */ /* 0x000fe200007cdf70 */
[----:B------:R-:W2:Y:S06]  /*0970*/  @!P4 LDS R10, [R20+0xc] ;  /* 0x00000c00140ac984 */ /* 0x000eac0000000800 */
[----:B------:R-:W3:Y:S04]  /*0980*/  @!P3 LDS R12, [R20+0x10] ;  /* 0x00001000140cb984 */ /* 0x000ee80000000800 */
[----:B------:R-:W4:Y:S04]  /*0990*/  @!P1 LDS R14, [R20+0x14] ;  /* 0x00001400140e9984 */ /* 0x000f280000000800 */
[----:B------:R-:W5:Y:S04]  /*09a0*/  @!P5 LDS R16, [R20+0x18] ;  /* 0x000018001410d984 */ /* 0x000f680000000800 */
[----:B------:R-:W5:Y:S01]  /*09b0*/  @!P6 LDS R18, [R20+0x1c] ;  /* 0x00001c001412e984 */ /* 0x000f620000000800 */
[----:B0-----:R-:W-:-:S04]  /*09c0*/  FFMA R2, R9, R7, R2 ;  /* 0x0000000709027223 */ /* 0x001fc80000000002 */
[----:B------:R-:W-:-:S04]  /*09d0*/  FFMA R2, R11, R6, R2 ;  /* 0x000000060b027223 */ /* 0x000fc80000000002 */
[----:B-1----:R-:W-:-:S04]  /*09e0*/  FFMA R2, R13, R8, R2 ;  /* 0x000000080d027223 */ /* 0x002fc80000000002 */
[----:B--2---:R-:W-:-:S04]  /*09f0*/  FFMA R2, R15, R10, R2 ;  /* 0x0000000a0f027223 */ /* 0x004fc80000000002 */
[----:B---3--:R-:W-:-:S04]  /*0a00*/  FFMA R2, R17, R12, R2 ;  /* 0x0000000c11027223 */ /* 0x008fc80000000002 */
[----:B----4-:R-:W-:-:S04]  /*0a10*/  FFMA R2, R19, R14, R2 ;  /* 0x0000000e13027223 */ /* 0x010fc80000000002 */
[----:B-----5:R-:W-:-:S04]  /*0a20*/  FFMA R2, R21, R16, R2 ;  /* 0x0000001015027223 */ /* 0x020fc80000000002 */
[----:B------:R-:W-:Y:S01]  /*0a30*/  FFMA R2, R23, R18, R2 ;  /* 0x0000001217027223 */ /* 0x000fe20000000002 */
[----:B------:R-:W-:Y:S06]  /*0a40*/  BRA.U UP2, `(.L_x_32) ;  /* 0xfffffff902ec7547 */ /* 0x000fec000b83ffff */
[----:B------:R-:W-:-:S05]  /*0a50*/  UMOV UR5, UR6 ;  /* 0x0000000600057c82 */ /* 0x000fca0008000000 */
.L_x_31:
[----:B------:R-:W-:-:S09]  /*0a60*/  UISETP.NE.AND UP2, UPT, UR12, URZ, UPT ;  /* 0x000000ff0c00728c */ /* 0x000fd2000bf45270 */
[----:B------:R-:W-:Y:S05]  /*0a70*/  BRA.U !UP2, `(.L_x_33) ;  /* 0x000000050a507547 */ /* 0x000fea000b800000 */
[----:B------:R-:W-:Y:S01]  /*0a80*/  UISETP.NE.AND UP2, UPT, UR13, URZ, UPT ;  /* 0x000000ff0d00728c */ /* 0x000fe2000bf45270 */
[----:B------:R-:W-:Y:S10]  /*0a90*/  BRA.U !UP0, `(.L_x_34) ;  /* 0x00000001089c7547 */ /* 0x000ff4000b800000 */
[----:B------:R-:W0:Y:S01]  /*0aa0*/  LDCU UR16, c[0x0][0x394] ;  /* 0x00007280ff1077ac */ /* 0x000e220008000800 */
[----:B------:R-:W1:Y:S01]  /*0ab0*/  S2UR UR11, SR_CgaCtaId ;  /* 0x00000000000b79c3 */ /* 0x000e620000008800 */
[----:B------:R-:W-:Y:S01]  /*0ac0*/  VIADD R6, R4, UR5 ;  /* 0x0000000504067c36 */ /* 0x000fe20008000000 */
[----:B------:R-:W-:Y:S01]  /*0ad0*/  LDS R9, [UR9] ;  /* 0x00000009ff097984 */ /* 0x000fe20008000800 */
[----:B------:R-:W-:Y:S01]  /*0ae0*/  UMOV UR10, 0x400 ;  /* 0x00000400000a7882 */ /* 0x000fe20000000000 */
[----:B------:R-:W-:Y:S01]  /*0af0*/  IMAD.MOV.U32 R10, RZ, RZ, RZ ;  /* 0x000000ffff0a7224 */ /* 0x000fe200078e00ff */
[----:B------:R-:W-:Y:S01]  /*0b00*/  UIADD3 UR5, UPT, UPT, UR5, 0x4, URZ ;  /* 0x0000000405057890 */ /* 0x000fe2000fffe0ff */
[C---:B------:R-:W-:Y:S01]  /*0b10*/  VIADD R7, R6.reuse, 0x1 ;  /* 0x0000000106077836 */ /* 0x040fe20000000000 */
[----:B------:R-:W-:Y:S01]  /*0b20*/  LDS R11, [UR9+0x4] ;  /* 0x00000409ff0b7984 */ /* 0x000fe20008000800 */
[----:B------:R-:W-:-:S03]  /*0b30*/  VIADD R8, R6, 0x3 ;  /* 0x0000000306087836 */ /* 0x000fc60000000000 */
[----:B------:R-:W-:Y:S04]  /*0b40*/  LDS R13, [UR9+0x8] ;  /* 0x00000809ff0d7984 */ /* 0x000fe80008000800 */
[----:B------:R-:W-:Y:S01]  /*0b50*/  LDS R15, [UR9+0xc] ;  /* 0x00000c09ff0f7984 */ /* 0x000fe20008000800 */
[----:B------:R-:W-:Y:S01]  /*0b60*/  UIADD3 UR9, UPT, UPT, UR9, 0x10, URZ ;  /* 0x0000001009097890 */ /* 0x000fe2000fffe0ff */
[C---:B0-----:R-:W-:Y:S02]  /*0b70*/  ISETP.GE.AND P2, PT, R7.reuse, UR16, PT ;  /* 0x0000001007007c0c */ /* 0x041fe4000bf46270 */
[C---:B------:R-:W-:Y:S02]  /*0b80*/  ISETP.GE.AND P1, PT, R6.reuse, UR16, PT ;  /* 0x0000001006007c0c */ /* 0x040fe4000bf26270 */
[----:B------:R-:W-:Y:S01]  /*0b90*/  ISETP.LT.OR P2, PT, R7, RZ, P2 ;  /* 0x000000ff0700720c */ /* 0x000fe20001741670 */
[C---:B------:R-:W-:Y:S01]  /*0ba0*/  VIADD R7, R6.reuse, 0x2 ;  /* 0x0000000206077836 */ /* 0x040fe20000000000 */
[----:B------:R-:W-:Y:S01]  /*0bb0*/  ISETP.LT.OR P1, PT, R6, RZ, P1 ;  /* 0x000000ff0600720c */ /* 0x000fe20000f21670 */
[----:B-1----:R-:W-:Y:S01]  /*0bc0*/  ULEA UR10, UR11, UR10, 0x18 ;  /* 0x0000000a0b0a7291 */ /* 0x002fe2000f8ec0ff */
[----:B------:R-:W-:Y:S01]  /*0bd0*/  IMAD R6, R5, UR16, R6 ;  /* 0x0000001005067c24 */ /* 0x000fe2000f8e0206 */
[----:B------:R-:W-:-:S02]  /*0be0*/  ISETP.GE.AND P4, PT, R8, UR16, PT ;  /* 0x0000001008007c0c */ /* 0x000fc4000bf86270 */
[C---:B------:R-:W-:Y:S02]  /*0bf0*/  ISETP.GE.AND P3, PT, R7.reuse, UR16, PT ;  /* 0x0000001007007c0c */ /* 0x040fe4000bf66270 */
[----:B------:R-:W-:Y:S02]  /*0c00*/  PLOP3.LUT P1, PT, P0, P1, PT, 0xf8, 0x8f ;  /* 0x00000000008f781c */ /* 0x000fe40000723f70 */
[----:B------:R-:W-:Y:S02]  /*0c10*/  ISETP.LT.OR P3, PT, R7, RZ, P3 ;  /* 0x000000ff0700720c */ /* 0x000fe40001f61670 */
[----:B------:R-:W-:Y:S02]  /*0c20*/  PLOP3.LUT P2, PT, P0, P2, PT, 0xf8, 0x8f ;  /* 0x00000000008f781c */ /* 0x000fe40000745f70 */
[----:B------:R-:W-:Y:S02]  /*0c30*/  LEA R12, R6, UR10, 0x2 ;  /* 0x0000000a060c7c11 */ /* 0x000fe4000f8e10ff */
[----:B------:R-:W-:-:S02]  /*0c40*/  CS2R R6, SRZ ;  /* 0x0000000000067805 */ /* 0x000fc4000001ff00 */
[----:B------:R-:W-:Y:S01]  /*0c50*/  ISETP.LT.OR P4, PT, R8, RZ, P4 ;  /* 0x000000ff0800720c */ /* 0x000fe20002781670 */
[----:B------:R-:W-:Y:S01]  /*0c60*/  IMAD.MOV.U32 R8, RZ, RZ, RZ ;  /* 0x000000ffff087224 */ /* 0x000fe200078e00ff */
[----:B------:R-:W-:Y:S02]  /*0c70*/  PLOP3.LUT P3, PT, P0, P3, PT, 0xf8, 0x8f ;  /* 0x00000000008f781c */ /* 0x000fe40000767f70 */
[----:B------:R-:W-:Y:S01]  /*0c80*/  PLOP3.LUT P4, PT, P0, P4, PT, 0xf8, 0x8f ;  /* 0x00000000008f781c */ /* 0x000fe20000789f70 */
[----:B------:R-:W0:Y:S04]  /*0c90*/  @!P1 LDS R7, [R12] ;  /* 0x000000000c079984 */ /* 0x000e280000000800 */
[----:B------:R-:W1:Y:S06]  /*0ca0*/  @!P2 LDS R6, [R12+0x4] ;  /* 0x000004000c06a984 */ /* 0x000e6c0000000800 */
[----:B------:R-:W2:Y:S04]  /*0cb0*/  @!P3 LDS R8, [R12+0x8] ;  /* 0x000008000c08b984 */ /* 0x000ea80000000800 */
[----:B------:R-:W3:Y:S01]  /*0cc0*/  @!P4 LDS R10, [R12+0xc] ;  /* 0x00000c000c0ac984 */ /* 0x000ee20000000800 */
[----:B0-----:R-:W-:-:S04]  /*0cd0*/  FFMA R2, R9, R7, R2 ;  /* 0x0000000709027223 */ /* 0x001fc80000000002 */
[----:B-1----:R-:W-:-:S04]  /*0ce0*/  FFMA R2, R11, R6, R2 ;  /* 0x000000060b027223 */ /* 0x002fc80000000002 */
[----:B--2---:R-:W-:-:S04]  /*0cf0*/  FFMA R2, R13, R8, R2 ;  /* 0x000000080d027223 */ /* 0x004fc80000000002 */
[----:B---3--:R-:W-:-:S07]  /*0d00*/  FFMA R2, R15, R10, R2 ;  /* 0x0000000a0f027223 */ /* 0x008fce0000000002 */
.L_x_34:
[----:B------:R-:W-:Y:S05]  /*0d10*/  BRA.U !UP2, `(.L_x_33) ;  /* 0x000000010aa87547 */ /* 0x000fea000b800000 */
[----:B------:R-:W0:Y:S01]  /*0d20*/  LDCU UR10, c[0x0][0x3a4] ;  /* 0x00007480ff0a77ac */ /* 0x000e220008000800 */
[----:B------:R-:W-:Y:S02]  /*0d30*/  UISETP.NE.AND UP2, UPT, UR13, 0x1, UPT ;  /* 0x000000010d00788c */ /* 0x000fe4000bf45270 */
[----:B0-----:R-:W-:-:S07]  /*0d40*/  ULOP3.LUT UP3, URZ, UR10, 0x1, URZ, 0xc0, !UPT ;  /* 0x000000010aff7892 */ /* 0x001fce000f86c0ff */
[----:B------:R-:W-:Y:S05]  /*0d50*/  BRA.U !UP2, `(.L_x_35) ;  /* 0x000000010a5c7547 */ /* 0x000fea000b800000 */
[----:B------:R-:W0:Y:S01]  /*0d60*/  LDCU UR16, c[0x0][0x394] ;  /* 0x00007280ff1077ac */ /* 0x000e220008000800 */
[----:B------:R-:W1:Y:S01]  /*0d70*/  S2UR UR11, SR_CgaCtaId ;  /* 0x00000000000b79c3 */ /* 0x000e620000008800 */
[----:B------:R-:W-:Y:S01]  /*0d80*/  VIADD R6, R4, UR5 ;  /* 0x0000000504067c36 */ /* 0x000fe20008000000 */
[----:B------:R-:W-:Y:S01]  /*0d90*/  LDS R9, [UR9] ;  /* 0x00000009ff097984 */ /* 0x000fe20008000800 */
[----:B------:R-:W-:Y:S01]  /*0da0*/  UMOV UR10, 0x400 ;  /* 0x00000400000a7882 */ /* 0x000fe20000000000 */
[----:B------:R-:W-:Y:S01]  /*0db0*/  UIADD3 UR5, UPT, UPT, UR5, 0x2, URZ ;  /* 0x0000000205057890 */ /* 0x000fe2000fffe0ff */
[C---:B------:R-:W-:Y:S01]  /*0dc0*/  VIADD R7, R6.reuse, 0x1 ;  /* 0x0000000106077836 */ /* 0x040fe20000000000 */
[----:B------:R-:W-:Y:S01]  /*0dd0*/  LDS R10, [UR9+0x4] ;  /* 0x00000409ff0a7984 */ /* 0x000fe20008000800 */
[----:B------:R-:W-:Y:S01]  /*0de0*/  UIADD3 UR9, UPT, UPT, UR9, 0x8, URZ ;  /* 0x0000000809097890 */ /* 0x000fe2000fffe0ff */
[----:B0-----:R-:W-:Y:S02]  /*0df0*/  ISETP.GE.AND P1, PT, R6, UR16, PT ;  /* 0x0000001006007c0c */ /* 0x001fe4000bf26270 */
[----:B------:R-:W-:-:S02]  /*0e00*/  ISETP.GE.AND P2, PT, R7, UR16, PT ;  /* 0x0000001007007c0c */ /* 0x000fc4000bf46270 */
[----:B------:R-:W-:Y:S01]  /*0e10*/  ISETP.LT.OR P1, PT, R6, RZ, P1 ;  /* 0x000000ff0600720c */ /* 0x000fe20000f21670 */
[----:B------:R-:W-:Y:S01]  /*0e20*/  IMAD R6, R5, UR16, R6 ;  /* 0x0000001005067c24 */ /* 0x000fe2000f8e0206 */
[----:B------:R-:W-:Y:S01]  /*0e30*/  ISETP.LT.OR P2, PT, R7, RZ, P2 ;  /* 0x000000ff0700720c */ /* 0x000fe20001741670 */
[----:B-1----:R-:W-:Y:S01]  /*0e40*/  ULEA UR10, UR11, UR10, 0x18 ;  /* 0x0000000a0b0a7291 */ /* 0x002fe2000f8ec0ff */
[----:B------:R-:W-:Y:S02]  /*0e50*/  PLOP3.LUT P1, PT, P0, P1, PT, 0xf8, 0x8f ;  /* 0x00000000008f781c */ /* 0x000fe40000723f70 */
[----:B------:R-:W-:-:S03]  /*0e60*/  PLOP3.LUT P2, PT, P0, P2, PT, 0xf8, 0x8f ;  /* 0x00000000008f781c */ /* 0x000fc60000745f70 */
[----:B------:R-:W-:Y:S02]  /*0e70*/  LEA R8, R6, UR10, 0x2 ;  /* 0x0000000a06087c11 */ /* 0x000fe4000f8e10ff */
[----:B------:R-:W-:-:S06]  /*0e80*/  CS2R R6, SRZ ;  /* 0x0000000000067805 */ /* 0x000fcc000001ff00 */
[----:B------:R-:W0:Y:S04]  /*0e90*/  @!P1 LDS R7, [R8] ;  /* 0x0000000008079984 */ /* 0x000e280000000800 */
[----:B------:R-:W1:Y:S01]  /*0ea0*/  @!P2 LDS R6, [R8+0x4] ;  /* 0x000004000806a984 */ /* 0x000e620000000800 */
[----:B0-----:R-:W-:-:S04]  /*0eb0*/  FFMA R7, R9, R7, R2 ;  /* 0x0000000709077223 */ /* 0x001fc80000000002 */
[----:B-1----:R-:W-:-:S07]  /*0ec0*/  FFMA R2, R10, R6, R7 ;  /* 0x000000060a027223 */ /* 0x002fce0000000007 */
.L_x_35:
[----:B------:R-:W-:Y:S05]  /*0ed0*/  BRA.U !UP3, `(.L_x_33) ;  /* 0x000000010b387547 */ /* 0x000fea000b800000 */
[----:B------:R-:W0:Y:S01]  /*0ee0*/  LDCU UR10, c[0x0][0x394] ;  /* 0x00007280ff0a77ac */ /* 0x000e220008000800 */
[----:B------:R-:W-:-:S05]  /*0ef0*/  VIADD R6, R4, UR5 ;  /* 0x0000000504067c36 */ /* 0x000fca0008000000 */
[----:B0-----:R-:W-:-:S04]  /*0f00*/  ISETP.GE.AND P1, PT, R6, UR10, PT ;  /* 0x0000000a06007c0c */ /* 0x001fc8000bf26270 */
[----:B------:R-:W-:-:S04]  /*0f10*/  ISETP.LT.OR P1, PT, R6, RZ, P1 ;  /* 0x000000ff0600720c */ /* 0x000fc80000f21670 */
[----:B------:R-:W-:-:S13]  /*0f20*/  PLOP3.LUT P1, PT, P0, P1, PT, 0xf8, 0x8f ;  /* 0x00000000008f781c */ /* 0x000fda0000723f70 */
[----:B------:R-:W0:Y:S01]  /*0f30*/  @!P1 S2R R8, SR_CgaCtaId ;  /* 0x0000000000089919 */ /* 0x000e220000008800 */
[----:B------:R-:W-:Y:S01]  /*0f40*/  @!P1 MOV R7, 0x400 ;  /* 0x0000040000079802 */ /* 0x000fe20000000f00 */
[----:B------:R-:W-:Y:S02]  /*0f50*/  @!P1 IMAD R6, R5, UR10, R6 ;  /* 0x0000000a05069c24 */ /* 0x000fe4000f8e0206 */
[----:B------:R-:W-:Y:S01]  /*0f60*/  IMAD.MOV.U32 R5, RZ, RZ, RZ ;  /* 0x000000ffff057224 */ /* 0x000fe200078e00ff */
[----:B0-----:R-:W-:-:S05]  /*0f70*/  @!P1 LEA R7, R8, R7, 0x18 ;  /* 0x0000000708079211 */ /* 0x001fca00078ec0ff */
[----:B------:R-:W-:Y:S02]  /*0f80*/  @!P1 IMAD R6, R6, 0x4, R7 ;  /* 0x0000000406069824 */ /* 0x000fe400078e0207 */
[----:B------:R-:W-:Y:S04]  /*0f90*/  LDS R7, [UR9] ;  /* 0x00000009ff077984 */ /* 0x000fe80008000800 */
[----:B------:R-:W0:Y:S02]  /*0fa0*/  @!P1 LDS R5, [R6] ;  /* 0x0000000006059984 */ /* 0x000e240000000800 */
[----:B0-----:R-:W-:-:S07]  /*0fb0*/  FFMA R2, R7, R5, R2 ;  /* 0x0000000507027223 */ /* 0x001fce0000000002 */
.L_x_33:
[----:B------:R-:W0:Y:S02]  /*0fc0*/  LDCU UR5, c[0x0][0x3a4] ;  /* 0x00007480ff0577ac */ /* 0x000e240008000800 */
[----:B0-----:R-:W-:Y:S01]  /*0fd0*/  ULEA UR8, UR5, UR8, 0x2 ;  /* 0x0000000805087291 */ /* 0x001fe2000f8e10ff */
[----:B------:R-:W-:Y:S11]  /*0fe0*/  BRA.U UP1, `(.L_x_36) ;  /* 0xfffffff501407547 */ /* 0x000ff6000b83ffff */
.L_x_30:
[----:B------:R-:W0:Y:S02]  /*0ff0*/  LDC.64 R4, c[0x0][0x3c0] ;  /* 0x0000f000ff047b82 */ /* 0x000e240000000a00 */
[----:B0-----:R-:W-:-:S05]  /*1000*/  IMAD.WIDE R4, R0, 0x4, R4 ;  /* 0x0000000400047825 */ /* 0x001fca00078e0204 */
[----:B------:R-:W-:Y:S01]  /*1010*/  STG.E desc[UR14][R4.64], R2 ;  /* 0x0000000204007986 */ /* 0x000fe2000c10190e */
[----:B------:R-:W-:Y:S05]  /*1020*/  EXIT ;  /* 0x000000000000794d */ /* 0x000fea0003800000 */
.L_x_37:
        /* <DEDUP_REMOVED lines=13> */
.L_x_41:


//--------------------- .nv.shared.reserved.0     --------------------------
	.section	.nv.shared.reserved.0,"aw",@nobits
	.weak		__nv_reservedSMEM_offset_0_alias
	.size		__nv_reservedSMEM_offset_0_alias, 0, 64
	.other		__nv_reservedSMEM_offset_0_alias,@"STO_CUDA_RESERVED_SHARED STV_DEFAULT"
__nv_reservedSMEM_offset_0_alias:
	.zero		0
	.zero		64


//--------------------- .nv.shared._Z26conv2_float_level2_kernel_iPKfiiS0_iiiiiiiiPf --------------------------
	.section	.nv.shared._Z26conv2_float_level2_kernel_iPKfiiS0_iiiiiiiiPf,"aw",@nobits
	.sectionflags	@""
	.align	4
.nv.shared._Z26conv2_float_level2_kernel_iPKfiiS0_iiiiiiiiPf:
	.zero		5120


//--------------------- .nv.shared._Z20conv2_level1_kernel_iPKfiiS0_iiiiiiiiPf --------------------------
	.section	.nv.shared._Z20conv2_level1_kernel_iPKfiiS0_iiiiiiiiPf,"aw",@nobits
	.sectionflags	@""
	.align	4
.nv.shared._Z20conv2_level1_kernel_iPKfiiS0_iiiiiiiiPf:
	.zero		3472


//--------------------- .nv.constant0._Z23conv2_float_sum_kernel_iPKfiiPf --------------------------
	.section	.nv.constant0._Z23conv2_float_sum_kernel_iPKfiiPf,"a",@progbits
	.sectionflags	@""
	.align	4
.nv.constant0._Z23conv2_float_sum_kernel_iPKfiiPf:
	.zero		928


//--------------------- .nv.constant0._Z26conv2_float_level3_kernel_iPKfiiS0_iiiiiiiiPf --------------------------
	.section	.nv.constant0._Z26conv2_float_level3_kernel_iPKfiiS0_iiiiiiiiPf,"a",@progbits
	.sectionflags	@""
	.align	4
.nv.constant0._Z26conv2_float_level3_kernel_iPKfiiS0_iiiiiiiiPf:
	.zero		968


//--------------------- .nv.constant0._Z26conv2_float_level2_kernel_iPKfiiS0_iiiiiiiiPf --------------------------
	.section	.nv.constant0._Z26conv2_float_level2_kernel_iPKfiiS0_iiiiiiiiPf,"a",@progbits
	.sectionflags	@""
	.align	4
.nv.constant0._Z26conv2_float_level2_kernel_iPKfiiS0_iiiiiiiiPf:
	.zero		968


//--------------------- .nv.constant0._Z20conv2_level1_kernel_iPKfiiS0_iiiiiiiiPf --------------------------
	.section	.nv.constant0._Z20conv2_level1_kernel_iPKfiiS0_iiiiiiiiPf,"a",@progbits
	.sectionflags	@""
	.align	4
.nv.constant0._Z20conv2_level1_kernel_iPKfiiS0_iiiiiiiiPf:
	.zero		968


//--------------------- SYMBOLS --------------------------

	.type		.nv.reservedSmem.offset0,@object
	.size		.nv.reservedSmem.offset0,0x4
	.type		.nv.reservedSmem.cap,@object
	.size		.nv.reservedSmem.cap,0x4
